//
// Generated by NVIDIA NVVM Compiler
//
// Compiler Build ID: CL-36424714
// Cuda compilation tools, release 13.0, V13.0.88
// Based on NVVM 20.0.0
//

.version 9.0
.target sm_100
.address_size 64

	// .globl	_Z13matmul_kernelPKfS0_Pfiii
// _ZZ13matmul_kernelPKfS0_PfiiiE6tile_A has been demoted
// _ZZ13matmul_kernelPKfS0_PfiiiE6tile_B has been demoted
// _ZZ23matmul_bias_relu_kernelPKfS0_S0_PfiiiE6tile_A has been demoted
// _ZZ23matmul_bias_relu_kernelPKfS0_S0_PfiiiE6tile_B has been demoted
.extern .shared .align 16 .b8 sdata[];

.visible .entry _Z13matmul_kernelPKfS0_Pfiii(
	.param .u64 .ptr .align 1 _Z13matmul_kernelPKfS0_Pfiii_param_0,
	.param .u64 .ptr .align 1 _Z13matmul_kernelPKfS0_Pfiii_param_1,
	.param .u64 .ptr .align 1 _Z13matmul_kernelPKfS0_Pfiii_param_2,
	.param .u32 _Z13matmul_kernelPKfS0_Pfiii_param_3,
	.param .u32 _Z13matmul_kernelPKfS0_Pfiii_param_4,
	.param .u32 _Z13matmul_kernelPKfS0_Pfiii_param_5
)
{
	.reg .pred 	%p<12>;
	.reg .b32 	%r<43>;
	.reg .b32 	%f<111>;
	.reg .b64 	%rd<13>;
	// demoted variable
	.shared .align 4 .b8 _ZZ13matmul_kernelPKfS0_PfiiiE6tile_A[4096];
	// demoted variable
	.shared .align 4 .b8 _ZZ13matmul_kernelPKfS0_PfiiiE6tile_B[4096];
	ld.param.u64 	%rd3, [_Z13matmul_kernelPKfS0_Pfiii_param_0];
	ld.param.u64 	%rd4, [_Z13matmul_kernelPKfS0_Pfiii_param_1];
	ld.param.u64 	%rd5, [_Z13matmul_kernelPKfS0_Pfiii_param_2];
	ld.param.u32 	%r24, [_Z13matmul_kernelPKfS0_Pfiii_param_3];
	ld.param.u32 	%r25, [_Z13matmul_kernelPKfS0_Pfiii_param_4];
	ld.param.u32 	%r26, [_Z13matmul_kernelPKfS0_Pfiii_param_5];
	mov.u32 	%r27, %ctaid.y;
	shl.b32 	%r28, %r27, 5;
	mov.u32 	%r40, %tid.y;
	add.s32 	%r2, %r28, %r40;
	mov.u32 	%r29, %ctaid.x;
	shl.b32 	%r3, %r29, 5;
	mov.u32 	%r38, %tid.x;
	add.s32 	%r5, %r3, %r38;
	setp.lt.s32 	%p1, %r26, 1;
	mov.f32 	%f110, 0f00000000;
	@%p1 bra 	$L__BB0_7;
	add.s32 	%r30, %r26, 31;
	shr.u32 	%r31, %r30, 5;
	shl.b32 	%r32, %r40, 7;
	mov.u32 	%r33, _ZZ13matmul_kernelPKfS0_PfiiiE6tile_A;
	add.s32 	%r6, %r33, %r32;
	shl.b32 	%r34, %r38, 2;
	add.s32 	%r7, %r6, %r34;
	mov.u32 	%r35, _ZZ13matmul_kernelPKfS0_PfiiiE6tile_B;
	add.s32 	%r9, %r35, %r34;
	add.s32 	%r8, %r9, %r32;
	neg.s32 	%r42, %r31;
	mad.lo.s32 	%r36, %r40, %r25, %r38;
	add.s32 	%r41, %r36, %r3;
	shl.b32 	%r12, %r25, 5;
	mad.lo.s32 	%r39, %r26, %r2, %r38;
	cvta.to.global.u64 	%rd1, %rd3;
	cvta.to.global.u64 	%rd2, %rd4;
	mov.f32 	%f110, 0f00000000;
$L__BB0_2:
	setp.ge.s32 	%p2, %r2, %r24;
	setp.ge.u32 	%p3, %r38, %r26;
	mov.f32 	%f108, 0f00000000;
	or.pred  	%p4, %p2, %p3;
	@%p4 bra 	$L__BB0_4;
	mul.wide.u32 	%rd6, %r39, 4;
	add.s64 	%rd7, %rd1, %rd6;
	ld.global.f32 	%f108, [%rd7];
$L__BB0_4:
	setp.ge.s32 	%p5, %r5, %r25;
	st.shared.f32 	[%r7], %f108;
	setp.ge.u32 	%p6, %r40, %r26;
	mov.f32 	%f109, 0f00000000;
	or.pred  	%p7, %p5, %p6;
	@%p7 bra 	$L__BB0_6;
	mul.wide.u32 	%rd8, %r41, 4;
	add.s64 	%rd9, %rd2, %rd8;
	ld.global.f32 	%f109, [%rd9];
$L__BB0_6:
	st.shared.f32 	[%r8], %f109;
	bar.sync 	0;
	ld.shared.f32 	%f12, [%r6];
	ld.shared.f32 	%f13, [%r9];
	fma.rn.f32 	%f14, %f12, %f13, %f110;
	ld.shared.f32 	%f15, [%r6+4];
	ld.shared.f32 	%f16, [%r9+128];
	fma.rn.f32 	%f17, %f15, %f16, %f14;
	ld.shared.f32 	%f18, [%r6+8];
	ld.shared.f32 	%f19, [%r9+256];
	fma.rn.f32 	%f20, %f18, %f19, %f17;
	ld.shared.f32 	%f21, [%r6+12];
	ld.shared.f32 	%f22, [%r9+384];
	fma.rn.f32 	%f23, %f21, %f22, %f20;
	ld.shared.f32 	%f24, [%r6+16];
	ld.shared.f32 	%f25, [%r9+512];
	fma.rn.f32 	%f26, %f24, %f25, %f23;
	ld.shared.f32 	%f27, [%r6+20];
	ld.shared.f32 	%f28, [%r9+640];
	fma.rn.f32 	%f29, %f27, %f28, %f26;
	ld.shared.f32 	%f30, [%r6+24];
	ld.shared.f32 	%f31, [%r9+768];
	fma.rn.f32 	%f32, %f30, %f31, %f29;
	ld.shared.f32 	%f33, [%r6+28];
	ld.shared.f32 	%f34, [%r9+896];
	fma.rn.f32 	%f35, %f33, %f34, %f32;
	ld.shared.f32 	%f36, [%r6+32];
	ld.shared.f32 	%f37, [%r9+1024];
	fma.rn.f32 	%f38, %f36, %f37, %f35;
	ld.shared.f32 	%f39, [%r6+36];
	ld.shared.f32 	%f40, [%r9+1152];
	fma.rn.f32 	%f41, %f39, %f40, %f38;
	ld.shared.f32 	%f42, [%r6+40];
	ld.shared.f32 	%f43, [%r9+1280];
	fma.rn.f32 	%f44, %f42, %f43, %f41;
	ld.shared.f32 	%f45, [%r6+44];
	ld.shared.f32 	%f46, [%r9+1408];
	fma.rn.f32 	%f47, %f45, %f46, %f44;
	ld.shared.f32 	%f48, [%r6+48];
	ld.shared.f32 	%f49, [%r9+1536];
	fma.rn.f32 	%f50, %f48, %f49, %f47;
	ld.shared.f32 	%f51, [%r6+52];
	ld.shared.f32 	%f52, [%r9+1664];
	fma.rn.f32 	%f53, %f51, %f52, %f50;
	ld.shared.f32 	%f54, [%r6+56];
	ld.shared.f32 	%f55, [%r9+1792];
	fma.rn.f32 	%f56, %f54, %f55, %f53;
	ld.shared.f32 	%f57, [%r6+60];
	ld.shared.f32 	%f58, [%r9+1920];
	fma.rn.f32 	%f59, %f57, %f58, %f56;
	ld.shared.f32 	%f60, [%r6+64];
	ld.shared.f32 	%f61, [%r9+2048];
	fma.rn.f32 	%f62, %f60, %f61, %f59;
	ld.shared.f32 	%f63, [%r6+68];
	ld.shared.f32 	%f64, [%r9+2176];
	fma.rn.f32 	%f65, %f63, %f64, %f62;
	ld.shared.f32 	%f66, [%r6+72];
	ld.shared.f32 	%f67, [%r9+2304];
	fma.rn.f32 	%f68, %f66, %f67, %f65;
	ld.shared.f32 	%f69, [%r6+76];
	ld.shared.f32 	%f70, [%r9+2432];
	fma.rn.f32 	%f71, %f69, %f70, %f68;
	ld.shared.f32 	%f72, [%r6+80];
	ld.shared.f32 	%f73, [%r9+2560];
	fma.rn.f32 	%f74, %f72, %f73, %f71;
	ld.shared.f32 	%f75, [%r6+84];
	ld.shared.f32 	%f76, [%r9+2688];
	fma.rn.f32 	%f77, %f75, %f76, %f74;
	ld.shared.f32 	%f78, [%r6+88];
	ld.shared.f32 	%f79, [%r9+2816];
	fma.rn.f32 	%f80, %f78, %f79, %f77;
	ld.shared.f32 	%f81, [%r6+92];
	ld.shared.f32 	%f82, [%r9+2944];
	fma.rn.f32 	%f83, %f81, %f82, %f80;
	ld.shared.f32 	%f84, [%r6+96];
	ld.shared.f32 	%f85, [%r9+3072];
	fma.rn.f32 	%f86, %f84, %f85, %f83;
	ld.shared.f32 	%f87, [%r6+100];
	ld.shared.f32 	%f88, [%r9+3200];
	fma.rn.f32 	%f89, %f87, %f88, %f86;
	ld.shared.f32 	%f90, [%r6+104];
	ld.shared.f32 	%f91, [%r9+3328];
	fma.rn.f32 	%f92, %f90, %f91, %f89;
	ld.shared.f32 	%f93, [%r6+108];
	ld.shared.f32 	%f94, [%r9+3456];
	fma.rn.f32 	%f95, %f93, %f94, %f92;
	ld.shared.f32 	%f96, [%r6+112];
	ld.shared.f32 	%f97, [%r9+3584];
	fma.rn.f32 	%f98, %f96, %f97, %f95;
	ld.shared.f32 	%f99, [%r6+116];
	ld.shared.f32 	%f100, [%r9+3712];
	fma.rn.f32 	%f101, %f99, %f100, %f98;
	ld.shared.f32 	%f102, [%r6+120];
	ld.shared.f32 	%f103, [%r9+3840];
	fma.rn.f32 	%f104, %f102, %f103, %f101;
	ld.shared.f32 	%f105, [%r6+124];
	ld.shared.f32 	%f106, [%r9+3968];
	fma.rn.f32 	%f110, %f105, %f106, %f104;
	bar.sync 	0;
	add.s32 	%r42, %r42, 1;
	setp.ne.s32 	%p8, %r42, 0;
	add.s32 	%r41, %r41, %r12;
	add.s32 	%r40, %r40, 32;
	add.s32 	%r39, %r39, 32;
	add.s32 	%r38, %r38, 32;
	@%p8 bra 	$L__BB0_2;
$L__BB0_7:
	setp.ge.s32 	%p9, %r2, %r24;
	setp.ge.s32 	%p10, %r5, %r25;
	or.pred  	%p11, %p9, %p10;
	@%p11 bra 	$L__BB0_9;
	mad.lo.s32 	%r37, %r25, %r2, %r5;
	cvta.to.global.u64 	%rd10, %rd5;
	mul.wide.s32 	%rd11, %r37, 4;
	add.s64 	%rd12, %rd10, %rd11;
	st.global.f32 	[%rd12], %f110;
$L__BB0_9:
	ret;

}
	// .globl	_Z15add_bias_kernelPfPKfii
.visible .entry _Z15add_bias_kernelPfPKfii(
	.param .u64 .ptr .align 1 _Z15add_bias_kernelPfPKfii_param_0,
	.param .u64 .ptr .align 1 _Z15add_bias_kernelPfPKfii_param_1,
	.param .u32 _Z15add_bias_kernelPfPKfii_param_2,
	.param .u32 _Z15add_bias_kernelPfPKfii_param_3
)
{
	.reg .pred 	%p<4>;
	.reg .b32 	%r<12>;
	.reg .b32 	%f<4>;
	.reg .b64 	%rd<9>;

	ld.param.u64 	%rd1, [_Z15add_bias_kernelPfPKfii_param_0];
	ld.param.u64 	%rd2, [_Z15add_bias_kernelPfPKfii_param_1];
	ld.param.u32 	%r4, [_Z15add_bias_kernelPfPKfii_param_2];
	ld.param.u32 	%r3, [_Z15add_bias_kernelPfPKfii_param_3];
	mov.u32 	%r5, %ctaid.y;
	mov.u32 	%r6, %ntid.y;
	mov.u32 	%r7, %tid.y;
	mad.lo.s32 	%r1, %r5, %r6, %r7;
	mov.u32 	%r8, %ctaid.x;
	mov.u32 	%r9, %ntid.x;
	mov.u32 	%r10, %tid.x;
	mad.lo.s32 	%r2, %r8, %r9, %r10;
	setp.ge.s32 	%p1, %r1, %r4;
	setp.ge.s32 	%p2, %r2, %r3;
	or.pred  	%p3, %p1, %p2;
	@%p3 bra 	$L__BB1_2;
	cvta.to.global.u64 	%rd3, %rd2;
	cvta.to.global.u64 	%rd4, %rd1;
	mul.wide.s32 	%rd5, %r2, 4;
	add.s64 	%rd6, %rd3, %rd5;
	ld.global.f32 	%f1, [%rd6];
	mad.lo.s32 	%r11, %r3, %r1, %r2;
	mul.wide.s32 	%rd7, %r11, 4;
	add.s64 	%rd8, %rd4, %rd7;
	ld.global.f32 	%f2, [%rd8];
	add.f32 	%f3, %f1, %f2;
	st.global.f32 	[%rd8], %f3;
$L__BB1_2:
	ret;

}
	// .globl	_Z18relu_matrix_kernelPfii
.visible .entry _Z18relu_matrix_kernelPfii(
	.param .u64 .ptr .align 1 _Z18relu_matrix_kernelPfii_param_0,
	.param .u32 _Z18relu_matrix_kernelPfii_param_1,
	.param .u32 _Z18relu_matrix_kernelPfii_param_2
)
{
	.reg .pred 	%p<4>;
	.reg .b32 	%r<12>;
	.reg .b32 	%f<3>;
	.reg .b64 	%rd<5>;

	ld.param.u64 	%rd1, [_Z18relu_matrix_kernelPfii_param_0];
	ld.param.u32 	%r4, [_Z18relu_matrix_kernelPfii_param_1];
	ld.param.u32 	%r3, [_Z18relu_matrix_kernelPfii_param_2];
	mov.u32 	%r5, %ctaid.y;
	mov.u32 	%r6, %ntid.y;
	mov.u32 	%r7, %tid.y;
	mad.lo.s32 	%r1, %r5, %r6, %r7;
	mov.u32 	%r8, %ctaid.x;
	mov.u32 	%r9, %ntid.x;
	mov.u32 	%r10, %tid.x;
	mad.lo.s32 	%r2, %r8, %r9, %r10;
	setp.ge.s32 	%p1, %r1, %r4;
	setp.ge.s32 	%p2, %r2, %r3;
	or.pred  	%p3, %p1, %p2;
	@%p3 bra 	$L__BB2_2;
	cvta.to.global.u64 	%rd2, %rd1;
	mad.lo.s32 	%r11, %r3, %r1, %r2;
	mul.wide.s32 	%rd3, %r11, 4;
	add.s64 	%rd4, %rd2, %rd3;
	ld.global.f32 	%f1, [%rd4];
	max.f32 	%f2, %f1, 0f00000000;
	st.global.f32 	[%rd4], %f2;
$L__BB2_2:
	ret;

}
	// .globl	_Z23matmul_bias_relu_kernelPKfS0_S0_Pfiii
.visible .entry _Z23matmul_bias_relu_kernelPKfS0_S0_Pfiii(
	.param .u64 .ptr .align 1 _Z23matmul_bias_relu_kernelPKfS0_S0_Pfiii_param_0,
	.param .u64 .ptr .align 1 _Z23matmul_bias_relu_kernelPKfS0_S0_Pfiii_param_1,
	.param .u64 .ptr .align 1 _Z23matmul_bias_relu_kernelPKfS0_S0_Pfiii_param_2,
	.param .u64 .ptr .align 1 _Z23matmul_bias_relu_kernelPKfS0_S0_Pfiii_param_3,
	.param .u32 _Z23matmul_bias_relu_kernelPKfS0_S0_Pfiii_param_4,
	.param .u32 _Z23matmul_bias_relu_kernelPKfS0_S0_Pfiii_param_5,
	.param .u32 _Z23matmul_bias_relu_kernelPKfS0_S0_Pfiii_param_6
)
{
	.reg .pred 	%p<12>;
	.reg .b32 	%r<43>;
	.reg .b32 	%f<114>;
	.reg .b64 	%rd<17>;
	// demoted variable
	.shared .align 4 .b8 _ZZ23matmul_bias_relu_kernelPKfS0_S0_PfiiiE6tile_A[4096];
	// demoted variable
	.shared .align 4 .b8 _ZZ23matmul_bias_relu_kernelPKfS0_S0_PfiiiE6tile_B[4096];
	ld.param.u64 	%rd3, [_Z23matmul_bias_relu_kernelPKfS0_S0_Pfiii_param_0];
	ld.param.u64 	%rd4, [_Z23matmul_bias_relu_kernelPKfS0_S0_Pfiii_param_1];
	ld.param.u64 	%rd5, [_Z23matmul_bias_relu_kernelPKfS0_S0_Pfiii_param_2];
	ld.param.u64 	%rd6, [_Z23matmul_bias_relu_kernelPKfS0_S0_Pfiii_param_3];
	ld.param.u32 	%r24, [_Z23matmul_bias_relu_kernelPKfS0_S0_Pfiii_param_4];
	ld.param.u32 	%r25, [_Z23matmul_bias_relu_kernelPKfS0_S0_Pfiii_param_5];
	ld.param.u32 	%r26, [_Z23matmul_bias_relu_kernelPKfS0_S0_Pfiii_param_6];
	mov.u32 	%r27, %ctaid.y;
	shl.b32 	%r28, %r27, 5;
	mov.u32 	%r40, %tid.y;
	add.s32 	%r2, %r28, %r40;
	mov.u32 	%r29, %ctaid.x;
	shl.b32 	%r3, %r29, 5;
	mov.u32 	%r38, %tid.x;
	add.s32 	%r5, %r3, %r38;
	setp.lt.s32 	%p1, %r26, 1;
	mov.f32 	%f113, 0f00000000;
	@%p1 bra 	$L__BB3_7;
	add.s32 	%r30, %r26, 31;
	shr.u32 	%r31, %r30, 5;
	shl.b32 	%r32, %r40, 7;
	mov.u32 	%r33, _ZZ23matmul_bias_relu_kernelPKfS0_S0_PfiiiE6tile_A;
	add.s32 	%r6, %r33, %r32;
	shl.b32 	%r34, %r38, 2;
	add.s32 	%r7, %r6, %r34;
	mov.u32 	%r35, _ZZ23matmul_bias_relu_kernelPKfS0_S0_PfiiiE6tile_B;
	add.s32 	%r9, %r35, %r34;
	add.s32 	%r8, %r9, %r32;
	neg.s32 	%r42, %r31;
	mad.lo.s32 	%r36, %r40, %r25, %r38;
	add.s32 	%r41, %r36, %r3;
	shl.b32 	%r12, %r25, 5;
	mad.lo.s32 	%r39, %r26, %r2, %r38;
	cvta.to.global.u64 	%rd1, %rd3;
	cvta.to.global.u64 	%rd2, %rd4;
	mov.f32 	%f113, 0f00000000;
$L__BB3_2:
	setp.ge.s32 	%p2, %r2, %r24;
	setp.ge.u32 	%p3, %r38, %r26;
	mov.f32 	%f111, 0f00000000;
	or.pred  	%p4, %p2, %p3;
	@%p4 bra 	$L__BB3_4;
	mul.wide.u32 	%rd7, %r39, 4;
	add.s64 	%rd8, %rd1, %rd7;
	ld.global.f32 	%f111, [%rd8];
$L__BB3_4:
	setp.ge.s32 	%p5, %r5, %r25;
	st.shared.f32 	[%r7], %f111;
	setp.ge.u32 	%p6, %r40, %r26;
	mov.f32 	%f112, 0f00000000;
	or.pred  	%p7, %p5, %p6;
	@%p7 bra 	$L__BB3_6;
	mul.wide.u32 	%rd9, %r41, 4;
	add.s64 	%rd10, %rd2, %rd9;
	ld.global.f32 	%f112, [%rd10];
$L__BB3_6:
	st.shared.f32 	[%r8], %f112;
	bar.sync 	0;
	ld.shared.f32 	%f12, [%r6];
	ld.shared.f32 	%f13, [%r9];
	fma.rn.f32 	%f14, %f12, %f13, %f113;
	ld.shared.f32 	%f15, [%r6+4];
	ld.shared.f32 	%f16, [%r9+128];
	fma.rn.f32 	%f17, %f15, %f16, %f14;
	ld.shared.f32 	%f18, [%r6+8];
	ld.shared.f32 	%f19, [%r9+256];
	fma.rn.f32 	%f20, %f18, %f19, %f17;
	ld.shared.f32 	%f21, [%r6+12];
	ld.shared.f32 	%f22, [%r9+384];
	fma.rn.f32 	%f23, %f21, %f22, %f20;
	ld.shared.f32 	%f24, [%r6+16];
	ld.shared.f32 	%f25, [%r9+512];
	fma.rn.f32 	%f26, %f24, %f25, %f23;
	ld.shared.f32 	%f27, [%r6+20];
	ld.shared.f32 	%f28, [%r9+640];
	fma.rn.f32 	%f29, %f27, %f28, %f26;
	ld.shared.f32 	%f30, [%r6+24];
	ld.shared.f32 	%f31, [%r9+768];
	fma.rn.f32 	%f32, %f30, %f31, %f29;
	ld.shared.f32 	%f33, [%r6+28];
	ld.shared.f32 	%f34, [%r9+896];
	fma.rn.f32 	%f35, %f33, %f34, %f32;
	ld.shared.f32 	%f36, [%r6+32];
	ld.shared.f32 	%f37, [%r9+1024];
	fma.rn.f32 	%f38, %f36, %f37, %f35;
	ld.shared.f32 	%f39, [%r6+36];
	ld.shared.f32 	%f40, [%r9+1152];
	fma.rn.f32 	%f41, %f39, %f40, %f38;
	ld.shared.f32 	%f42, [%r6+40];
	ld.shared.f32 	%f43, [%r9+1280];
	fma.rn.f32 	%f44, %f42, %f43, %f41;
	ld.shared.f32 	%f45, [%r6+44];
	ld.shared.f32 	%f46, [%r9+1408];
	fma.rn.f32 	%f47, %f45, %f46, %f44;
	ld.shared.f32 	%f48, [%r6+48];
	ld.shared.f32 	%f49, [%r9+1536];
	fma.rn.f32 	%f50, %f48, %f49, %f47;
	ld.shared.f32 	%f51, [%r6+52];
	ld.shared.f32 	%f52, [%r9+1664];
	fma.rn.f32 	%f53, %f51, %f52, %f50;
	ld.shared.f32 	%f54, [%r6+56];
	ld.shared.f32 	%f55, [%r9+1792];
	fma.rn.f32 	%f56, %f54, %f55, %f53;
	ld.shared.f32 	%f57, [%r6+60];
	ld.shared.f32 	%f58, [%r9+1920];
	fma.rn.f32 	%f59, %f57, %f58, %f56;
	ld.shared.f32 	%f60, [%r6+64];
	ld.shared.f32 	%f61, [%r9+2048];
	fma.rn.f32 	%f62, %f60, %f61, %f59;
	ld.shared.f32 	%f63, [%r6+68];
	ld.shared.f32 	%f64, [%r9+2176];
	fma.rn.f32 	%f65, %f63, %f64, %f62;
	ld.shared.f32 	%f66, [%r6+72];
	ld.shared.f32 	%f67, [%r9+2304];
	fma.rn.f32 	%f68, %f66, %f67, %f65;
	ld.shared.f32 	%f69, [%r6+76];
	ld.shared.f32 	%f70, [%r9+2432];
	fma.rn.f32 	%f71, %f69, %f70, %f68;
	ld.shared.f32 	%f72, [%r6+80];
	ld.shared.f32 	%f73, [%r9+2560];
	fma.rn.f32 	%f74, %f72, %f73, %f71;
	ld.shared.f32 	%f75, [%r6+84];
	ld.shared.f32 	%f76, [%r9+2688];
	fma.rn.f32 	%f77, %f75, %f76, %f74;
	ld.shared.f32 	%f78, [%r6+88];
	ld.shared.f32 	%f79, [%r9+2816];
	fma.rn.f32 	%f80, %f78, %f79, %f77;
	ld.shared.f32 	%f81, [%r6+92];
	ld.shared.f32 	%f82, [%r9+2944];
	fma.rn.f32 	%f83, %f81, %f82, %f80;
	ld.shared.f32 	%f84, [%r6+96];
	ld.shared.f32 	%f85, [%r9+3072];
	fma.rn.f32 	%f86, %f84, %f85, %f83;
	ld.shared.f32 	%f87, [%r6+100];
	ld.shared.f32 	%f88, [%r9+3200];
	fma.rn.f32 	%f89, %f87, %f88, %f86;
	ld.shared.f32 	%f90, [%r6+104];
	ld.shared.f32 	%f91, [%r9+3328];
	fma.rn.f32 	%f92, %f90, %f91, %f89;
	ld.shared.f32 	%f93, [%r6+108];
	ld.shared.f32 	%f94, [%r9+3456];
	fma.rn.f32 	%f95, %f93, %f94, %f92;
	ld.shared.f32 	%f96, [%r6+112];
	ld.shared.f32 	%f97, [%r9+3584];
	fma.rn.f32 	%f98, %f96, %f97, %f95;
	ld.shared.f32 	%f99, [%r6+116];
	ld.shared.f32 	%f100, [%r9+3712];
	fma.rn.f32 	%f101, %f99, %f100, %f98;
	ld.shared.f32 	%f102, [%r6+120];
	ld.shared.f32 	%f103, [%r9+3840];
	fma.rn.f32 	%f104, %f102, %f103, %f101;
	ld.shared.f32 	%f105, [%r6+124];
	ld.shared.f32 	%f106, [%r9+3968];
	fma.rn.f32 	%f113, %f105, %f106, %f104;
	bar.sync 	0;
	add.s32 	%r42, %r42, 1;
	setp.ne.s32 	%p8, %r42, 0;
	add.s32 	%r41, %r41, %r12;
	add.s32 	%r40, %r40, 32;
	add.s32 	%r39, %r39, 32;
	add.s32 	%r38, %r38, 32;
	@%p8 bra 	$L__BB3_2;
$L__BB3_7:
	setp.ge.s32 	%p9, %r2, %r24;
	setp.ge.s32 	%p10, %r5, %r25;
	or.pred  	%p11, %p9, %p10;
	@%p11 bra 	$L__BB3_9;
	cvta.to.global.u64 	%rd11, %rd5;
	mul.wide.s32 	%rd12, %r5, 4;
	add.s64 	%rd13, %rd11, %rd12;
	ld.global.f32 	%f107, [%rd13];
	add.f32 	%f108, %f113, %f107;
	max.f32 	%f109, %f108, 0f00000000;
	mad.lo.s32 	%r37, %r25, %r2, %r5;
	cvta.to.global.u64 	%rd14, %rd6;
	mul.wide.s32 	%rd15, %r37, 4;
	add.s64 	%rd16, %rd14, %rd15;
	st.global.f32 	[%rd16], %f109;
$L__BB3_9:
	ret;

}
	// .globl	_Z17fused_row_softmaxPKfPfi
.visible .entry _Z17fused_row_softmaxPKfPfi(
	.param .u64 .ptr .align 1 _Z17fused_row_softmaxPKfPfi_param_0,
	.param .u64 .ptr .align 1 _Z17fused_row_softmaxPKfPfi_param_1,
	.param .u32 _Z17fused_row_softmaxPKfPfi_param_2
)
{
	.reg .pred 	%p<13>;
	.reg .b32 	%r<31>;
	.reg .b32 	%f<40>;
	.reg .b64 	%rd<15>;

	ld.param.u64 	%rd3, [_Z17fused_row_softmaxPKfPfi_param_0];
	ld.param.u64 	%rd4, [_Z17fused_row_softmaxPKfPfi_param_1];
	ld.param.u32 	%r15, [_Z17fused_row_softmaxPKfPfi_param_2];
	cvta.to.global.u64 	%rd5, %rd3;
	cvta.to.global.u64 	%rd6, %rd4;
	mov.u32 	%r16, %ctaid.x;
	mov.u32 	%r30, %tid.x;
	mul.lo.s32 	%r17, %r15, %r16;
	mul.wide.s32 	%rd7, %r17, 4;
	add.s64 	%rd1, %rd5, %rd7;
	add.s64 	%rd2, %rd6, %rd7;
	setp.ge.s32 	%p1, %r30, %r15;
	mov.f32 	%f37, 0fFF7FFFFF;
	@%p1 bra 	$L__BB4_3;
	mov.f32 	%f37, 0fFF7FFFFF;
	mov.u32 	%r2, %ntid.x;
	mov.u32 	%r26, %r30;
$L__BB4_2:
	mul.wide.s32 	%rd8, %r26, 4;
	add.s64 	%rd9, %rd1, %rd8;
	ld.global.f32 	%f11, [%rd9];
	max.f32 	%f37, %f37, %f11;
	add.s32 	%r26, %r26, %r2;
	setp.lt.s32 	%p2, %r26, %r15;
	@%p2 bra 	$L__BB4_2;
$L__BB4_3:
	shl.b32 	%r18, %r30, 2;
	mov.u32 	%r19, sdata;
	add.s32 	%r5, %r19, %r18;
	st.shared.f32 	[%r5], %f37;
	bar.sync 	0;
	mov.u32 	%r6, %ntid.x;
	setp.lt.u32 	%p3, %r6, 2;
	@%p3 bra 	$L__BB4_8;
	mov.u32 	%r27, %r6;
$L__BB4_5:
	shr.u32 	%r8, %r27, 1;
	setp.ge.u32 	%p4, %r30, %r8;
	@%p4 bra 	$L__BB4_7;
	ld.shared.f32 	%f12, [%r5];
	shl.b32 	%r20, %r8, 2;
	add.s32 	%r21, %r5, %r20;
	ld.shared.f32 	%f13, [%r21];
	max.f32 	%f14, %f12, %f13;
	st.shared.f32 	[%r5], %f14;
$L__BB4_7:
	bar.sync 	0;
	setp.gt.u32 	%p5, %r27, 3;
	mov.u32 	%r27, %r8;
	@%p5 bra 	$L__BB4_5;
$L__BB4_8:
	setp.ge.s32 	%p6, %r30, %r15;
	ld.shared.f32 	%f4, [sdata];
	bar.sync 	0;
	mov.f32 	%f39, 0f00000000;
	@%p6 bra 	$L__BB4_11;
	mov.f32 	%f39, 0f00000000;
	mov.u32 	%r28, %r30;
$L__BB4_10:
	mul.wide.s32 	%rd10, %r28, 4;
	add.s64 	%rd11, %rd1, %rd10;
	ld.global.f32 	%f17, [%rd11];
	sub.f32 	%f18, %f17, %f4;
	fma.rn.f32 	%f19, %f18, 0f3BBB989D, 0f3F000000;
	cvt.sat.f32.f32 	%f20, %f19;
	mov.f32 	%f21, 0f4B400001;
	mov.f32 	%f22, 0f437C0000;
	fma.rm.f32 	%f23, %f20, %f22, %f21;
	add.f32 	%f24, %f23, 0fCB40007F;
	neg.f32 	%f25, %f24;
	fma.rn.f32 	%f26, %f18, 0f3FB8AA3B, %f25;
	fma.rn.f32 	%f27, %f18, 0f32A57060, %f26;
	mov.b32 	%r22, %f23;
	shl.b32 	%r23, %r22, 23;
	mov.b32 	%f28, %r23;
	ex2.approx.ftz.f32 	%f29, %f27;
	mul.f32 	%f30, %f29, %f28;
	add.s64 	%rd12, %rd2, %rd10;
	st.global.f32 	[%rd12], %f30;
	add.f32 	%f39, %f39, %f30;
	add.s32 	%r28, %r28, %r6;
	setp.lt.s32 	%p7, %r28, %r15;
	@%p7 bra 	$L__BB4_10;
$L__BB4_11:
	setp.lt.u32 	%p8, %r6, 2;
	st.shared.f32 	[%r5], %f39;
	bar.sync 	0;
	@%p8 bra 	$L__BB4_16;
	mov.u32 	%r29, %r6;
$L__BB4_13:
	shr.u32 	%r12, %r29, 1;
	setp.ge.u32 	%p9, %r30, %r12;
	@%p9 bra 	$L__BB4_15;
	shl.b32 	%r24, %r12, 2;
	add.s32 	%r25, %r5, %r24;
	ld.shared.f32 	%f31, [%r25];
	ld.shared.f32 	%f32, [%r5];
	add.f32 	%f33, %f31, %f32;
	st.shared.f32 	[%r5], %f33;
$L__BB4_15:
	bar.sync 	0;
	setp.gt.u32 	%p10, %r29, 3;
	mov.u32 	%r29, %r12;
	@%p10 bra 	$L__BB4_13;
$L__BB4_16:
	setp.ge.s32 	%p11, %r30, %r15;
	@%p11 bra 	$L__BB4_19;
	ld.shared.f32 	%f8, [sdata];
$L__BB4_18:
	mul.wide.s32 	%rd13, %r30, 4;
	add.s64 	%rd14, %rd2, %rd13;
	ld.global.f32 	%f34, [%rd14];
	div.rn.f32 	%f35, %f34, %f8;
	st.global.f32 	[%rd14], %f35;
	add.s32 	%r30, %r30, %r6;
	setp.lt.s32 	%p12, %r30, %r15;
	@%p12 bra 	$L__BB4_18;
$L__BB4_19:
	ret;

}


// ===== COMPILED SASS (sm_100) =====

	.target	sm_100

	.elftype	@"ET_EXEC"


//--------------------- .note.nv.tkinfo           --------------------------
	.section	.note.nv.tkinfo,"",@"SHT_NOTE"
	.sectionflags	@"SHF_NOTE_NV_TKINFO"
	.tkinfo
        /*0018*/ 	.word	0x00000002
        /*0030*/ 	.string	""
        /*0030*/ 	.string	"ptxas"
        /*0030*/ 	.string	"Cuda compilation tools, release 13.0, V13.0.88"
        /*0030*/ 	.string	"Build cuda_13.0.r13.0/compiler.36424714_0"
        /*0030*/ 	.string	"-arch sm_100 -m 64 "



//--------------------- .note.nv.cuinfo           --------------------------
	.section	.note.nv.cuinfo,"",@"SHT_NOTE"
	.sectionflags	@"SHF_NOTE_NV_CUINFO"
        /*0018*/ 	.short	0x0002
        /*001a*/ 	.short	0x0064
        /*001c*/ 	.short	0x0082
	.zero		2


//--------------------- .nv.info                  --------------------------
	.section	.nv.info,"",@"SHT_CUDA_INFO"
	.align	4


	//----- nvinfo : EIATTR_REGCOUNT
	.align		4
        /*0000*/ 	.byte	0x04, 0x2f
        /*0002*/ 	.short	(.L_1 - .L_0)
	.align		4
.L_0:
        /*0004*/ 	.word	index@(_Z13matmul_kernelPKfS0_Pfiii)
        /*0008*/ 	.word	0x00000020


	//----- nvinfo : EIATTR_FRAME_SIZE
	.align		4
.L_1:
        /*000c*/ 	.byte	0x04, 0x11
        /*000e*/ 	.short	(.L_3 - .L_2)
	.align		4
.L_2:
        /*0010*/ 	.word	index@(_Z13matmul_kernelPKfS0_Pfiii)
        /*0014*/ 	.word	0x00000000


	//----- nvinfo : EIATTR_REGCOUNT
	.align		4
.L_3:
        /*0018*/ 	.byte	0x04, 0x2f
        /*001a*/ 	.short	(.L_5 - .L_4)
	.align		4
.L_4:
        /*001c*/ 	.word	index@(_Z15add_bias_kernelPfPKfii)
        /*0020*/ 	.word	0x0000000c


	//----- nvinfo : EIATTR_FRAME_SIZE
	.align		4
.L_5:
        /*0024*/ 	.byte	0x04, 0x11
        /*0026*/ 	.short	(.L_7 - .L_6)
	.align		4
.L_6:
        /*0028*/ 	.word	index@(_Z15add_bias_kernelPfPKfii)
        /*002c*/ 	.word	0x00000000


	//----- nvinfo : EIATTR_REGCOUNT
	.align		4
.L_7:
        /*0030*/ 	.byte	0x04, 0x2f
        /*0032*/ 	.short	(.L_9 - .L_8)
	.align		4
.L_8:
        /*0034*/ 	.word	index@(_Z18relu_matrix_kernelPfii)
        /*0038*/ 	.word	0x00000008


	//----- nvinfo : EIATTR_FRAME_SIZE
	.align		4
.L_9:
        /*003c*/ 	.byte	0x04, 0x11
        /*003e*/ 	.short	(.L_11 - .L_10)
	.align		4
.L_10:
        /*0040*/ 	.word	index@(_Z18relu_matrix_kernelPfii)
        /*0044*/ 	.word	0x00000000


	//----- nvinfo : EIATTR_REGCOUNT
	.align		4
.L_11:
        /*0048*/ 	.byte	0x04, 0x2f
        /*004a*/ 	.short	(.L_13 - .L_12)
	.align		4
.L_12:
        /*004c*/ 	.word	index@(_Z23matmul_bias_relu_kernelPKfS0_S0_Pfiii)
        /*0050*/ 	.word	0x00000020


	//----- nvinfo : EIATTR_FRAME_SIZE
	.align		4
.L_13:
        /*0054*/ 	.byte	0x04, 0x11
        /*0056*/ 	.short	(.L_15 - .L_14)
	.align		4
.L_14:
        /*0058*/ 	.word	index@(_Z23matmul_bias_relu_kernelPKfS0_S0_Pfiii)
        /*005c*/ 	.word	0x00000000


	//----- nvinfo : EIATTR_REGCOUNT
	.align		4
.L_15:
        /*0060*/ 	.byte	0x04, 0x2f
        /*0062*/ 	.short	(.L_17 - .L_16)
	.align		4
.L_16:
        /*0064*/ 	.word	index@(_Z17fused_row_softmaxPKfPfi)
        /*0068*/ 	.word	0x00000014


	//----- nvinfo : EIATTR_FRAME_SIZE
	.align		4
.L_17:
        /*006c*/ 	.byte	0x04, 0x11
        /*006e*/ 	.short	(.L_19 - .L_18)
	.align		4
.L_18:
        /*0070*/ 	.word	index@($__internal_0_$__cuda_sm3x_div_rn_noftz_f32_slowpath)
        /*0074*/ 	.word	0x00000000


	//----- nvinfo : EIATTR_FRAME_SIZE
	.align		4
.L_19:
        /*0078*/ 	.byte	0x04, 0x11
        /*007a*/ 	.short	(.L_21 - .L_20)
	.align		4
.L_20:
        /*007c*/ 	.word	index@(_Z17fused_row_softmaxPKfPfi)
        /*0080*/ 	.word	0x00000000


	//----- nvinfo : EIATTR_MIN_STACK_SIZE
	.align		4
.L_21:
        /*0084*/ 	.byte	0x04, 0x12
        /*0086*/ 	.short	(.L_23 - .L_22)
	.align		4
.L_22:
        /*0088*/ 	.word	index@(_Z17fused_row_softmaxPKfPfi)
        /*008c*/ 	.word	0x00000000


	//----- nvinfo : EIATTR_MIN_STACK_SIZE
	.align		4
.L_23:
        /*0090*/ 	.byte	0x04, 0x12
        /*0092*/ 	.short	(.L_25 - .L_24)
	.align		4
.L_24:
        /*0094*/ 	.word	index@(_Z23matmul_bias_relu_kernelPKfS0_S0_Pfiii)
        /*0098*/ 	.word	0x00000000


	//----- nvinfo : EIATTR_MIN_STACK_SIZE
	.align		4
.L_25:
        /*009c*/ 	.byte	0x04, 0x12
        /*009e*/ 	.short	(.L_27 - .L_26)
	.align		4
.L_26:
        /*00a0*/ 	.word	index@(_Z18relu_matrix_kernelPfii)
        /*00a4*/ 	.word	0x00000000


	//----- nvinfo : EIATTR_MIN_STACK_SIZE
	.align		4
.L_27:
        /*00a8*/ 	.byte	0x04, 0x12
        /*00aa*/ 	.short	(.L_29 - .L_28)
	.align		4
.L_28:
        /*00ac*/ 	.word	index@(_Z15add_bias_kernelPfPKfii)
        /*00b0*/ 	.word	0x00000000


	//----- nvinfo : EIATTR_MIN_STACK_SIZE
	.align		4
.L_29:
        /*00b4*/ 	.byte	0x04, 0x12
        /*00b6*/ 	.short	(.L_31 - .L_30)
	.align		4
.L_30:
        /*00b8*/ 	.word	index@(_Z13matmul_kernelPKfS0_Pfiii)
        /*00bc*/ 	.word	0x00000000
.L_31:


//--------------------- .nv.compat                --------------------------
	.section	.nv.compat,"",@"SHT_CUDA_COMPAT_INFO"
	.align	4
        /*0000*/ 	.byte	0x02, 0x09, 0x00, 0x00, 0x02, 0x02, 0x01, 0x00, 0x02, 0x05, 0x05, 0x00, 0x03, 0x07, 0x01, 0x01
        /*0010*/ 	.byte	0x02, 0x03, 0x00, 0x00, 0x02, 0x06, 0x01, 0x00, 0x04, 0x0b, 0x08, 0x00, 0x01, 0x00, 0x00, 0x00
        /*0020*/ 	.byte	0x00, 0x00, 0x00, 0x00


//--------------------- .nv.info._Z17fused_row_softmaxPKfPfi --------------------------
	.section	.nv.info._Z17fused_row_softmaxPKfPfi,"",@"SHT_CUDA_INFO"
	.sectionflags	@""
	.align	4


	//----- nvinfo : EIATTR_CUDA_API_VERSION
	.align		4
        /*0000*/ 	.byte	0x04, 0x37
        /*0002*/ 	.short	(.L_33 - .L_32)
.L_32:
        /*0004*/ 	.word	0x00000082


	//----- nvinfo : EIATTR_KPARAM_INFO
	.align		4
.L_33:
        /*0008*/ 	.byte	0x04, 0x17
        /*000a*/ 	.short	(.L_35 - .L_34)
.L_34:
        /*000c*/ 	.word	0x00000000
        /*0010*/ 	.short	0x0002
        /*0012*/ 	.short	0x0010
        /*0014*/ 	.byte	0x00, 0xf0, 0x11, 0x00


	//----- nvinfo : EIATTR_KPARAM_INFO
	.align		4
.L_35:
        /*0018*/ 	.byte	0x04, 0x17
        /*001a*/ 	.short	(.L_37 - .L_36)
.L_36:
        /*001c*/ 	.word	0x00000000
        /*0020*/ 	.short	0x0001
        /*0022*/ 	.short	0x0008
        /*0024*/ 	.byte	0x00, 0xf5, 0x21, 0x00


	//----- nvinfo : EIATTR_KPARAM_INFO
	.align		4
.L_37:
        /*0028*/ 	.byte	0x04, 0x17
        /*002a*/ 	.short	(.L_39 - .L_38)
.L_38:
        /*002c*/ 	.word	0x00000000
        /*0030*/ 	.short	0x0000
        /*0032*/ 	.short	0x0000
        /*0034*/ 	.byte	0x00, 0xf5, 0x21, 0x00


	//----- nvinfo : EIATTR_SPARSE_MMA_MASK
	.align		4
.L_39:
        /*0038*/ 	.byte	0x03, 0x50
        /*003a*/ 	.short	0x0000


	//----- nvinfo : EIATTR_MAXREG_COUNT
	.align		4
        /*003c*/ 	.byte	0x03, 0x1b
        /*003e*/ 	.short	0x00ff


	//----- nvinfo : EIATTR_NUM_BARRIERS
	.align		4
        /*0040*/ 	.byte	0x02, 0x4c
        /*0042*/ 	.byte	0x01
	.zero		1


	//----- nvinfo : EIATTR_MERCURY_ISA_VERSION
	.align		4
        /*0044*/ 	.byte	0x03, 0x5f
        /*0046*/ 	.short	0x0101


	//----- nvinfo : EIATTR_VRC_CTA_INIT_COUNT
	.align		4
        /*0048*/ 	.byte	0x02, 0x4a
	.zero		1
	.zero		1


	//----- nvinfo : EIATTR_EXIT_INSTR_OFFSETS
	.align		4
        /*004c*/ 	.byte	0x04, 0x1c
        /*004e*/ 	.short	(.L_41 - .L_40)


	//   ....[0]....
.L_40:
        /*0050*/ 	.word	0x000005f0


	//   ....[1]....
        /*0054*/ 	.word	0x00000780


	//----- nvinfo : EIATTR_CRS_STACK_SIZE
	.align		4
.L_41:
        /*0058*/ 	.byte	0x04, 0x1e
        /*005a*/ 	.short	(.L_43 - .L_42)
.L_42:
        /*005c*/ 	.word	0x00000000


	//----- nvinfo : EIATTR_CBANK_PARAM_SIZE
	.align		4
.L_43:
        /*0060*/ 	.byte	0x03, 0x19
        /*0062*/ 	.short	0x0014


	//----- nvinfo : EIATTR_PARAM_CBANK
	.align		4
        /*0064*/ 	.byte	0x04, 0x0a
        /*0066*/ 	.short	(.L_45 - .L_44)
	.align		4
.L_44:
        /*0068*/ 	.word	index@(.nv.constant0._Z17fused_row_softmaxPKfPfi)
        /*006c*/ 	.short	0x0380
        /*006e*/ 	.short	0x0014


	//----- nvinfo : EIATTR_SW_WAR
	.align		4
.L_45:
        /*0070*/ 	.byte	0x04, 0x36
        /*0072*/ 	.short	(.L_47 - .L_46)
.L_46:
        /*0074*/ 	.word	0x00000008
.L_47:


//--------------------- .nv.info._Z23matmul_bias_relu_kernelPKfS0_S0_Pfiii --------------------------
	.section	.nv.info._Z23matmul_bias_relu_kernelPKfS0_S0_Pfiii,"",@"SHT_CUDA_INFO"
	.sectionflags	@""
	.align	4


	//----- nvinfo : EIATTR_CUDA_API_VERSION
	.align		4
        /*0000*/ 	.byte	0x04, 0x37
        /*0002*/ 	.short	(.L_49 - .L_48)
.L_48:
        /*0004*/ 	.word	0x00000082


	//----- nvinfo : EIATTR_KPARAM_INFO
	.align		4
.L_49:
        /*0008*/ 	.byte	0x04, 0x17
        /*000a*/ 	.short	(.L_51 - .L_50)
.L_50:
        /*000c*/ 	.word	0x00000000
        /*0010*/ 	.short	0x0006
        /*0012*/ 	.short	0x0028
        /*0014*/ 	.byte	0x00, 0xf0, 0x11, 0x00


	//----- nvinfo : EIATTR_KPARAM_INFO
	.align		4
.L_51:
        /*0018*/ 	.byte	0x04, 0x17
        /*001a*/ 	.short	(.L_53 - .L_52)
.L_52:
        /*001c*/ 	.word	0x00000000
        /*0020*/ 	.short	0x0005
        /*0022*/ 	.short	0x0024
        /*0024*/ 	.byte	0x00, 0xf0, 0x11, 0x00


	//----- nvinfo : EIATTR_KPARAM_INFO
	.align		4
.L_53:
        /*0028*/ 	.byte	0x04, 0x17
        /*002a*/ 	.short	(.L_55 - .L_54)
.L_54:
        /*002c*/ 	.word	0x00000000
        /*0030*/ 	.short	0x0004
        /*0032*/ 	.short	0x0020
        /*0034*/ 	.byte	0x00, 0xf0, 0x11, 0x00


	//----- nvinfo : EIATTR_KPARAM_INFO
	.align		4
.L_55:
        /*0038*/ 	.byte	0x04, 0x17
        /*003a*/ 	.short	(.L_57 - .L_56)
.L_56:
        /*003c*/ 	.word	0x00000000
        /*0040*/ 	.short	0x0003
        /*0042*/ 	.short	0x0018
        /*0044*/ 	.byte	0x00, 0xf5, 0x21, 0x00


	//----- nvinfo : EIATTR_KPARAM_INFO
	.align		4
.L_57:
        /*0048*/ 	.byte	0x04, 0x17
        /*004a*/ 	.short	(.L_59 - .L_58)
.L_58:
        /*004c*/ 	.word	0x00000000
        /*0050*/ 	.short	0x0002
        /*0052*/ 	.short	0x0010
        /*0054*/ 	.byte	0x00, 0xf5, 0x21, 0x00


	//----- nvinfo : EIATTR_KPARAM_INFO
	.align		4
.L_59:
        /*0058*/ 	.byte	0x04, 0x17
        /*005a*/ 	.short	(.L_61 - .L_60)
.L_60:
        /*005c*/ 	.word	0x00000000
        /*0060*/ 	.short	0x0001
        /*0062*/ 	.short	0x0008
        /*0064*/ 	.byte	0x00, 0xf5, 0x21, 0x00


	//----- nvinfo : EIATTR_KPARAM_INFO
	.align		4
.L_61:
        /*0068*/ 	.byte	0x04, 0x17
        /*006a*/ 	.short	(.L_63 - .L_62)
.L_62:
        /*006c*/ 	.word	0x00000000
        /*0070*/ 	.short	0x0000
        /*0072*/ 	.short	0x0000
        /*0074*/ 	.byte	0x00, 0xf5, 0x21, 0x00


	//----- nvinfo : EIATTR_SPARSE_MMA_MASK
	.align		4
.L_63:
        /*0078*/ 	.byte	0x03, 0x50
        /*007a*/ 	.short	0x0000


	//----- nvinfo : EIATTR_MAXREG_COUNT
	.align		4
        /*007c*/ 	.byte	0x03, 0x1b
        /*007e*/ 	.short	0x00ff


	//----- nvinfo : EIATTR_NUM_BARRIERS
	.align		4
        /*0080*/ 	.byte	0x02, 0x4c
        /*0082*/ 	.byte	0x01
	.zero		1


	//----- nvinfo : EIATTR_MERCURY_ISA_VERSION
	.align		4
        /*0084*/ 	.byte	0x03, 0x5f
        /*0086*/ 	.short	0x0101


	//----- nvinfo : EIATTR_VRC_CTA_INIT_COUNT
	.align		4
        /*0088*/ 	.byte	0x02, 0x4a
	.zero		1
	.zero		1


	//----- nvinfo : EIATTR_EXIT_INSTR_OFFSETS
	.align		4
        /*008c*/ 	.byte	0x04, 0x1c
        /*008e*/ 	.short	(.L_65 - .L_64)


	//   ....[0]....
.L_64:
        /*0090*/ 	.word	0x00000820


	//   ....[1]....
        /*0094*/ 	.word	0x000008c0


	//----- nvinfo : EIATTR_CBANK_PARAM_SIZE
	.align		4
.L_65:
        /*0098*/ 	.byte	0x03, 0x19
        /*009a*/ 	.short	0x002c


	//----- nvinfo : EIATTR_PARAM_CBANK
	.align		4
        /*009c*/ 	.byte	0x04, 0x0a
        /*009e*/ 	.short	(.L_67 - .L_66)
	.align		4
.L_66:
        /*00a0*/ 	.word	index@(.nv.constant0._Z23matmul_bias_relu_kernelPKfS0_S0_Pfiii)
        /*00a4*/ 	.short	0x0380
        /*00a6*/ 	.short	0x002c


	//----- nvinfo : EIATTR_SW_WAR
	.align		4
.L_67:
        /*00a8*/ 	.byte	0x04, 0x36
        /*00aa*/ 	.short	(.L_69 - .L_68)
.L_68:
        /*00ac*/ 	.word	0x00000008
.L_69:


//--------------------- .nv.info._Z18relu_matrix_kernelPfii --------------------------
	.section	.nv.info._Z18relu_matrix_kernelPfii,"",@"SHT_CUDA_INFO"
	.sectionflags	@""
	.align	4


	//----- nvinfo : EIATTR_CUDA_API_VERSION
	.align		4
        /*0000*/ 	.byte	0x04, 0x37
        /*0002*/ 	.short	(.L_71 - .L_70)
.L_70:
        /*0004*/ 	.word	0x00000082


	//----- nvinfo : EIATTR_KPARAM_INFO
	.align		4
.L_71:
        /*0008*/ 	.byte	0x04, 0x17
        /*000a*/ 	.short	(.L_73 - .L_72)
.L_72:
        /*000c*/ 	.word	0x00000000
        /*0010*/ 	.short	0x0002
        /*0012*/ 	.short	0x000c
        /*0014*/ 	.byte	0x00, 0xf0, 0x11, 0x00


	//----- nvinfo : EIATTR_KPARAM_INFO
	.align		4
.L_73:
        /*0018*/ 	.byte	0x04, 0x17
        /*001a*/ 	.short	(.L_75 - .L_74)
.L_74:
        /*001c*/ 	.word	0x00000000
        /*0020*/ 	.short	0x0001
        /*0022*/ 	.short	0x0008
        /*0024*/ 	.byte	0x00, 0xf0, 0x11, 0x00


	//----- nvinfo : EIATTR_KPARAM_INFO
	.align		4
.L_75:
        /*0028*/ 	.byte	0x04, 0x17
        /*002a*/ 	.short	(.L_77 - .L_76)
.L_76:
        /*002c*/ 	.word	0x00000000
        /*0030*/ 	.short	0x0000
        /*0032*/ 	.short	0x0000
        /*0034*/ 	.byte	0x00, 0xf5, 0x21, 0x00


	//----- nvinfo : EIATTR_SPARSE_MMA_MASK
	.align		4
.L_77:
        /*0038*/ 	.byte	0x03, 0x50
        /*003a*/ 	.short	0x0000


	//----- nvinfo : EIATTR_MAXREG_COUNT
	.align		4
        /*003c*/ 	.byte	0x03, 0x1b
        /*003e*/ 	.short	0x00ff


	//----- nvinfo : EIATTR_MERCURY_ISA_VERSION
	.align		4
        /*0040*/ 	.byte	0x03, 0x5f
        /*0042*/ 	.short	0x0101


	//----- nvinfo : EIATTR_VRC_CTA_INIT_COUNT
	.align		4
        /*0044*/ 	.byte	0x02, 0x4a
	.zero		1
	.zero		1


	//----- nvinfo : EIATTR_EXIT_INSTR_OFFSETS
	.align		4
        /*0048*/ 	.byte	0x04, 0x1c
        /*004a*/ 	.short	(.L_79 - .L_78)


	//   ....[0]....
.L_78:
        /*004c*/ 	.word	0x000000c0


	//   ....[1]....
        /*0050*/ 	.word	0x00000140


	//----- nvinfo : EIATTR_CBANK_PARAM_SIZE
	.align		4
.L_79:
        /*0054*/ 	.byte	0x03, 0x19
        /*0056*/ 	.short	0x0010


	//----- nvinfo : EIATTR_PARAM_CBANK
	.align		4
        /*0058*/ 	.byte	0x04, 0x0a
        /*005a*/ 	.short	(.L_81 - .L_80)
	.align		4
.L_80:
        /*005c*/ 	.word	index@(.nv.constant0._Z18relu_matrix_kernelPfii)
        /*0060*/ 	.short	0x0380
        /*0062*/ 	.short	0x0010


	//----- nvinfo : EIATTR_SW_WAR
	.align		4
.L_81:
        /*0064*/ 	.byte	0x04, 0x36
        /*0066*/ 	.short	(.L_83 - .L_82)
.L_82:
        /*0068*/ 	.word	0x00000008
.L_83:


//--------------------- .nv.info._Z15add_bias_kernelPfPKfii --------------------------
	.section	.nv.info._Z15add_bias_kernelPfPKfii,"",@"SHT_CUDA_INFO"
	.sectionflags	@""
	.align	4


	//----- nvinfo : EIATTR_CUDA_API_VERSION
	.align		4
        /*0000*/ 	.byte	0x04, 0x37
        /*0002*/ 	.short	(.L_85 - .L_84)
.L_84:
        /*0004*/ 	.word	0x00000082


	//----- nvinfo : EIATTR_KPARAM_INFO
	.align		4
.L_85:
        /*0008*/ 	.byte	0x04, 0x17
        /*000a*/ 	.short	(.L_87 - .L_86)
.L_86:
        /*000c*/ 	.word	0x00000000
        /*0010*/ 	.short	0x0003
        /*0012*/ 	.short	0x0014
        /*0014*/ 	.byte	0x00, 0xf0, 0x11, 0x00


	//----- nvinfo : EIATTR_KPARAM_INFO
	.align		4
.L_87:
        /*0018*/ 	.byte	0x04, 0x17
        /*001a*/ 	.short	(.L_89 - .L_88)
.L_88:
        /*001c*/ 	.word	0x00000000
        /*0020*/ 	.short	0x0002
        /*0022*/ 	.short	0x0010
        /*0024*/ 	.byte	0x00, 0xf0, 0x11, 0x00


	//----- nvinfo : EIATTR_KPARAM_INFO
	.align		4
.L_89:
        /*0028*/ 	.byte	0x04, 0x17
        /*002a*/ 	.short	(.L_91 - .L_90)
.L_90:
        /*002c*/ 	.word	0x00000000
        /*0030*/ 	.short	0x0001
        /*0032*/ 	.short	0x0008
        /*0034*/ 	.byte	0x00, 0xf5, 0x21, 0x00


	//----- nvinfo : EIATTR_KPARAM_INFO
	.align		4
.L_91:
        /*0038*/ 	.byte	0x04, 0x17
        /*003a*/ 	.short	(.L_93 - .L_92)
.L_92:
        /*003c*/ 	.word	0x00000000
        /*0040*/ 	.short	0x0000
        /*0042*/ 	.short	0x0000
        /*0044*/ 	.byte	0x00, 0xf5, 0x21, 0x00


	//----- nvinfo : EIATTR_SPARSE_MMA_MASK
	.align		4
.L_93:
        /*0048*/ 	.byte	0x03, 0x50
        /*004a*/ 	.short	0x0000


	//----- nvinfo : EIATTR_MAXREG_COUNT
	.align		4
        /*004c*/ 	.byte	0x03, 0x1b
        /*004e*/ 	.short	0x00ff


	//----- nvinfo : EIATTR_MERCURY_ISA_VERSION
	.align		4
        /*0050*/ 	.byte	0x03, 0x5f
        /*0052*/ 	.short	0x0101


	//----- nvinfo : EIATTR_VRC_CTA_INIT_COUNT
	.align		4
        /*0054*/ 	.byte	0x02, 0x4a
	.zero		1
	.zero		1


	//----- nvinfo : EIATTR_EXIT_INSTR_OFFSETS
	.align		4
        /*0058*/ 	.byte	0x04, 0x1c
        /*005a*/ 	.short	(.L_95 - .L_94)


	//   ....[0]....
.L_94:
        /*005c*/ 	.word	0x000000c0


	//   ....[1]....
        /*0060*/ 	.word	0x00000170


	//----- nvinfo : EIATTR_CBANK_PARAM_SIZE
	.align		4
.L_95:
        /*0064*/ 	.byte	0x03, 0x19
        /*0066*/ 	.short	0x0018


	//----- nvinfo : EIATTR_PARAM_CBANK
	.align		4
        /*0068*/ 	.byte	0x04, 0x0a
        /*006a*/ 	.short	(.L_97 - .L_96)
	.align		4
.L_96:
        /*006c*/ 	.word	index@(.nv.constant0._Z15add_bias_kernelPfPKfii)
        /*0070*/ 	.short	0x0380
        /*0072*/ 	.short	0x0018


	//----- nvinfo : EIATTR_SW_WAR
	.align		4
.L_97:
        /*0074*/ 	.byte	0x04, 0x36
        /*0076*/ 	.short	(.L_99 - .L_98)
.L_98:
        /*0078*/ 	.word	0x00000008
.L_99:


//--------------------- .nv.info._Z13matmul_kernelPKfS0_Pfiii --------------------------
	.section	.nv.info._Z13matmul_kernelPKfS0_Pfiii,"",@"SHT_CUDA_INFO"
	.sectionflags	@""
	.align	4


	//----- nvinfo : EIATTR_CUDA_API_VERSION
	.align		4
        /*0000*/ 	.byte	0x04, 0x37
        /*0002*/ 	.short	(.L_101 - .L_100)
.L_100:
        /*0004*/ 	.word	0x00000082


	//----- nvinfo : EIATTR_KPARAM_INFO
	.align		4
.L_101:
        /*0008*/ 	.byte	0x04, 0x17
        /*000a*/ 	.short	(.L_103 - .L_102)
.L_102:
        /*000c*/ 	.word	0x00000000
        /*0010*/ 	.short	0x0005
        /*0012*/ 	.short	0x0020
        /*0014*/ 	.byte	0x00, 0xf0, 0x11, 0x00


	//----- nvinfo : EIATTR_KPARAM_INFO
	.align		4
.L_103:
        /*0018*/ 	.byte	0x04, 0x17
        /*001a*/ 	.short	(.L_105 - .L_104)
.L_104:
        /*001c*/ 	.word	0x00000000
        /*0020*/ 	.short	0x0004
        /*0022*/ 	.short	0x001c
        /*0024*/ 	.byte	0x00, 0xf0, 0x11, 0x00


	//----- nvinfo : EIATTR_KPARAM_INFO
	.align		4
.L_105:
        /*0028*/ 	.byte	0x04, 0x17
        /*002a*/ 	.short	(.L_107 - .L_106)
.L_106:
        /*002c*/ 	.word	0x00000000
        /*0030*/ 	.short	0x0003
        /*0032*/ 	.short	0x0018
        /*0034*/ 	.byte	0x00, 0xf0, 0x11, 0x00


	//----- nvinfo : EIATTR_KPARAM_INFO
	.align		4
.L_107:
        /*0038*/ 	.byte	0x04, 0x17
        /*003a*/ 	.short	(.L_109 - .L_108)
.L_108:
        /*003c*/ 	.word	0x00000000
        /*0040*/ 	.short	0x0002
        /*0042*/ 	.short	0x0010
        /*0044*/ 	.byte	0x00, 0xf5, 0x21, 0x00


	//----- nvinfo : EIATTR_KPARAM_INFO
	.align		4
.L_109:
        /*0048*/ 	.byte	0x04, 0x17
        /*004a*/ 	.short	(.L_111 - .L_110)
.L_110:
        /*004c*/ 	.word	0x00000000
        /*0050*/ 	.short	0x0001
        /*0052*/ 	.short	0x0008
        /*0054*/ 	.byte	0x00, 0xf5, 0x21, 0x00


	//----- nvinfo : EIATTR_KPARAM_INFO
	.align		4
.L_111:
        /*0058*/ 	.byte	0x04, 0x17
        /*005a*/ 	.short	(.L_113 - .L_112)
.L_112:
        /*005c*/ 	.word	0x00000000
        /*0060*/ 	.short	0x0000
        /*0062*/ 	.short	0x0000
        /*0064*/ 	.byte	0x00, 0xf5, 0x21, 0x00


	//----- nvinfo : EIATTR_SPARSE_MMA_MASK
	.align		4
.L_113:
        /*0068*/ 	.byte	0x03, 0x50
        /*006a*/ 	.short	0x0000


	//----- nvinfo : EIATTR_MAXREG_COUNT
	.align		4
        /*006c*/ 	.byte	0x03, 0x1b
        /*006e*/ 	.short	0x00ff


	//----- nvinfo : EIATTR_NUM_BARRIERS
	.align		4
        /*0070*/ 	.byte	0x02, 0x4c
        /*0072*/ 	.byte	0x01
	.zero		1


	//----- nvinfo : EIATTR_MERCURY_ISA_VERSION
	.align		4
        /*0074*/ 	.byte	0x03, 0x5f
        /*0076*/ 	.short	0x0101


	//----- nvinfo : EIATTR_VRC_CTA_INIT_COUNT
	.align		4
        /*0078*/ 	.byte	0x02, 0x4a
	.zero		1
	.zero		1


	//----- nvinfo : EIATTR_EXIT_INSTR_OFFSETS
	.align		4
        /*007c*/ 	.byte	0x04, 0x1c
        /*007e*/ 	.short	(.L_115 - .L_114)


	//   ....[0]....
.L_114:
        /*0080*/ 	.word	0x00000820


	//   ....[1]....
        /*0084*/ 	.word	0x00000870


	//----- nvinfo : EIATTR_CBANK_PARAM_SIZE
	.align		4
.L_115:
        /*0088*/ 	.byte	0x03, 0x19
        /*008a*/ 	.short	0x0024


	//----- nvinfo : EIATTR_PARAM_CBANK
	.align		4
        /*008c*/ 	.byte	0x04, 0x0a
        /*008e*/ 	.short	(.L_117 - .L_116)
	.align		4
.L_116:
        /*0090*/ 	.word	index@(.nv.constant0._Z13matmul_kernelPKfS0_Pfiii)
        /*0094*/ 	.short	0x0380
        /*0096*/ 	.short	0x0024


	//----- nvinfo : EIATTR_SW_WAR
	.align		4
.L_117:
        /*0098*/ 	.byte	0x04, 0x36
        /*009a*/ 	.short	(.L_119 - .L_118)
.L_118:
        /*009c*/ 	.word	0x00000008
.L_119:


//--------------------- .nv.callgraph             --------------------------
	.section	.nv.callgraph,"",@"SHT_CUDA_CALLGRAPH"
	.align	4
	.sectionentsize	8
	.align		4
        /*0000*/ 	.word	0x00000000
	.align		4
        /*0004*/ 	.word	0xffffffff
	.align		4
        /*0008*/ 	.word	0x00000000
	.align		4
        /*000c*/ 	.word	0xfffffffe
	.align		4
        /*0010*/ 	.word	0x00000000
	.align		4
        /*0014*/ 	.word	0xfffffffd
	.align		4
        /*0018*/ 	.word	0x00000000
	.align		4
        /*001c*/ 	.word	0xfffffffc


//--------------------- .text._Z17fused_row_softmaxPKfPfi --------------------------
	.section	.text._Z17fused_row_softmaxPKfPfi,"ax",@progbits
	.align	128
        .global         _Z17fused_row_softmaxPKfPfi
        .type           _Z17fused_row_softmaxPKfPfi,@function
        .size           _Z17fused_row_softmaxPKfPfi,(.L_x_33 - _Z17fused_row_softmaxPKfPfi)
        .other          _Z17fused_row_softmaxPKfPfi,@"STO_CUDA_ENTRY STV_DEFAULT"
_Z17fused_row_softmaxPKfPfi:
.text._Z17fused_row_softmaxPKfPfi:
[----:B------:R-:W-:Y:S01]  /*0000*/  LDC R1, c[0x0][0x37c] ;  /* 0x0000df00ff017b82 */ /* 0x000fe20000000800 */
[----:B------:R-:W0:Y:S07]  /*0010*/  S2R R7, SR_TID.X ;  /* 0x0000000000077919 */ /* 0x000e2e0000002100 */
[----:B------:R-:W0:Y:S01]  /*0020*/  LDC R6, c[0x0][0x390] ;  /* 0x0000e400ff067b82 */ /* 0x000e220000000800 */
[----:B------:R-:W1:Y:S01]  /*0030*/  LDCU.64 UR6, c[0x0][0x358] ;  /* 0x00006b00ff0677ac */ /* 0x000e620008000a00 */
[----:B------:R-:W-:Y:S01]  /*0040*/  BSSY.RECONVERGENT B0, `(.L_x_0) ;  /* 0x0000011000007945 */ /* 0x000fe20003800200 */
[----:B------:R-:W-:-:S05]  /*0050*/  IMAD.MOV.U32 R11, RZ, RZ, -0x800001 ;  /* 0xff7fffffff0b7424 */ /* 0x000fca00078e00ff */
[----:B------:R-:W2:Y:S08]  /*0060*/  S2UR UR4, SR_CTAID.X ;  /* 0x00000000000479c3 */ /* 0x000eb00000002500 */
[----:B------:R-:W3:Y:S01]  /*0070*/  LDC.64 R2, c[0x0][0x380] ;  /* 0x0000e000ff027b82 */ /* 0x000ee20000000a00 */
[----:B0-----:R-:W-:Y:S01]  /*0080*/  ISETP.GE.AND P0, PT, R7, R6, PT ;  /* 0x000000060700720c */ /* 0x001fe20003f06270 */
[----:B--2---:R-:W-:-:S04]  /*0090*/  IMAD R9, R6, UR4, RZ ;  /* 0x0000000406097c24 */ /* 0x004fc8000f8e02ff */
[----:B---3--:R-:W-:-:S08]  /*00a0*/  IMAD.WIDE R2, R9, 0x4, R2 ;  /* 0x0000000409027825 */ /* 0x008fd000078e0202 */
[----:B-1----:R-:W-:Y:S05]  /*00b0*/  @P0 BRA `(.L_x_1) ;  /* 0x0000000000240947 */ /* 0x002fea0003800000 */
[----:B------:R-:W0:Y:S01]  /*00c0*/  LDC R0, c[0x0][0x360] ;  /* 0x0000d800ff007b82 */ /* 0x000e220000000800 */
[----:B------:R-:W-:Y:S02]  /*00d0*/  IMAD.MOV.U32 R11, RZ, RZ, -0x800001 ;  /* 0xff7fffffff0b7424 */ /* 0x000fe400078e00ff */
[----:B------:R-:W-:-:S07]  /*00e0*/  IMAD.MOV.U32 R13, RZ, RZ, R7 ;  /* 0x000000ffff0d7224 */ /* 0x000fce00078e0007 */
.L_x_2:
[----:B------:R-:W-:-:S06]  /*00f0*/  IMAD.WIDE R4, R13, 0x4, R2 ;  /* 0x000000040d047825 */ /* 0x000fcc00078e0202 */
[----:B------:R-:W2:Y:S01]  /*0100*/  LDG.E R4, desc[UR6][R4.64] ;  /* 0x0000000604047981 */ /* 0x000ea2000c1e1900 */
[----:B0-----:R-:W-:-:S05]  /*0110*/  IMAD.IADD R13, R0, 0x1, R13 ;  /* 0x00000001000d7824 */ /* 0x001fca00078e020d */
[----:B------:R-:W-:Y:S02]  /*0120*/  ISETP.GE.AND P0, PT, R13, R6, PT ;  /* 0x000000060d00720c */ /* 0x000fe40003f06270 */
[----:B--2---:R-:W-:-:S11]  /*0130*/  FMNMX R11, R4, R11, !PT ;  /* 0x0000000b040b7209 */ /* 0x004fd60007800000 */
[----:B------:R-:W-:Y:S05]  /*0140*/  @!P0 BRA `(.L_x_2) ;  /* 0xfffffffc00e88947 */ /* 0x000fea000383ffff */
.L_x_1:
[----:B------:R-:W-:Y:S05]  /*0150*/  BSYNC.RECONVERGENT B0 ;  /* 0x0000000000007941 */ /* 0x000fea0003800200 */
.L_x_0:
[----:B------:R-:W0:Y:S01]  /*0160*/  S2UR UR5, SR_CgaCtaId ;  /* 0x00000000000579c3 */ /* 0x000e220000008800 */
[----:B------:R-:W-:Y:S01]  /*0170*/  UMOV UR4, 0x400 ;  /* 0x0000040000047882 */ /* 0x000fe20000000000 */
[----:B------:R-:W1:Y:S02]  /*0180*/  LDCU UR8, c[0x0][0x360] ;  /* 0x00006c00ff0877ac */ /* 0x000e640008000800 */
[----:B-1----:R-:W-:Y:S02]  /*0190*/  UISETP.GE.U32.AND UP0, UPT, UR8, 0x2, UPT ;  /* 0x000000020800788c */ /* 0x002fe4000bf06070 */
[----:B0-----:R-:W-:-:S06]  /*01a0*/  ULEA UR4, UR5, UR4, 0x18 ;  /* 0x0000000405047291 */ /* 0x001fcc000f8ec0ff */
[----:B------:R-:W-:-:S05]  /*01b0*/  LEA R0, R7, UR4, 0x2 ;  /* 0x0000000407007c11 */ /* 0x000fca000f8e10ff */
[----:B------:R0:W-:Y:S01]  /*01c0*/  STS [R0], R11 ;  /* 0x0000000b00007388 */ /* 0x0001e20000000800 */
[----:B------:R-:W-:Y:S06]  /*01d0*/  BAR.SYNC.DEFER_BLOCKING 0x0 ;  /* 0x0000000000007b1d */ /* 0x000fec0000010000 */
[----:B------:R-:W-:Y:S05]  /*01e0*/  BRA.U !UP0, `(.L_x_3) ;  /* 0x0000000108307547 */ /* 0x000fea000b800000 */
[----:B------:R-:W-:-:S07]  /*01f0*/  IMAD.U32 R4, RZ, RZ, UR8 ;  /* 0x00000008ff047e24 */ /* 0x000fce000f8e00ff */
.L_x_4:
[----:B------:R-:W-:-:S04]  /*0200*/  SHF.R.U32.HI R8, RZ, 0x1, R4 ;  /* 0x00000001ff087819 */ /* 0x000fc80000011604 */
[----:B------:R-:W-:-:S13]  /*0210*/  ISETP.GE.U32.AND P0, PT, R7, R8, PT ;  /* 0x000000080700720c */ /* 0x000fda0003f06070 */
[----:B------:R-:W-:Y:S01]  /*0220*/  @!P0 IMAD R6, R8, 0x4, R0 ;  /* 0x0000000408068824 */ /* 0x000fe200078e0200 */
[----:B------:R-:W-:Y:S05]  /*0230*/  @!P0 LDS R5, [R0] ;  /* 0x0000000000058984 */ /* 0x000fea0000000800 */
[----:B------:R-:W1:Y:S02]  /*0240*/  @!P0 LDS R6, [R6] ;  /* 0x0000000006068984 */ /* 0x000e640000000800 */
[----:B-1----:R-:W-:-:S05]  /*0250*/  @!P0 FMNMX R5, R5, R6, !PT ;  /* 0x0000000605058209 */ /* 0x002fca0007800000 */
[----:B------:R1:W-:Y:S01]  /*0260*/  @!P0 STS [R0], R5 ;  /* 0x0000000500008388 */ /* 0x0003e20000000800 */
[----:B------:R-:W-:Y:S01]  /*0270*/  BAR.SYNC.DEFER_BLOCKING 0x0 ;  /* 0x0000000000007b1d */ /* 0x000fe20000010000 */
[----:B------:R-:W-:Y:S02]  /*0280*/  ISETP.GT.U32.AND P0, PT, R4, 0x3, PT ;  /* 0x000000030400780c */ /* 0x000fe40003f04070 */
[----:B------:R-:W-:-:S11]  /*0290*/  MOV R4, R8 ;  /* 0x0000000800047202 */ /* 0x000fd60000000f00 */
[----:B-1----:R-:W-:Y:S05]  /*02a0*/  @P0 BRA `(.L_x_4) ;  /* 0xfffffffc00d40947 */ /* 0x002fea000383ffff */
.L_x_3:
[----:B------:R-:W1:Y:S01]  /*02b0*/  S2UR UR5, SR_CgaCtaId ;  /* 0x00000000000579c3 */ /* 0x000e620000008800 */
[----:B------:R-:W2:Y:S01]  /*02c0*/  LDCU UR9, c[0x0][0x390] ;  /* 0x00007200ff0977ac */ /* 0x000ea20008000800 */
[----:B------:R-:W-:Y:S01]  /*02d0*/  BSSY.RECONVERGENT B0, `(.L_x_5) ;  /* 0x000001f000007945 */ /* 0x000fe20003800200 */
[----:B0-----:R-:W-:Y:S01]  /*02e0*/  IMAD.MOV.U32 R11, RZ, RZ, RZ ;  /* 0x000000ffff0b7224 */ /* 0x001fe200078e00ff */
[----:B------:R-:W-:-:S04]  /*02f0*/  UMOV UR4, 0x400 ;  /* 0x0000040000047882 */ /* 0x000fc80000000000 */
[----:B------:R-:W0:Y:S01]  /*0300*/  LDC.64 R4, c[0x0][0x388] ;  /* 0x0000e200ff047b82 */ /* 0x000e220000000a00 */
[----:B--2---:R-:W-:Y:S01]  /*0310*/  ISETP.GE.AND P0, PT, R7, UR9, PT ;  /* 0x0000000907007c0c */ /* 0x004fe2000bf06270 */
[----:B-1----:R-:W-:Y:S01]  /*0320*/  ULEA UR4, UR5, UR4, 0x18 ;  /* 0x0000000405047291 */ /* 0x002fe2000f8ec0ff */
[----:B0-----:R-:W-:-:S08]  /*0330*/  IMAD.WIDE R4, R9, 0x4, R4 ;  /* 0x0000000409047825 */ /* 0x001fd000078e0204 */
[----:B------:R-:W0:Y:S01]  /*0340*/  LDS R6, [UR4] ;  /* 0x00000004ff067984 */ /* 0x000e220008000800 */
[----:B------:R-:W-:Y:S06]  /*0350*/  BAR.SYNC.DEFER_BLOCKING 0x0 ;  /* 0x0000000000007b1d */ /* 0x000fec0000010000 */
[----:B------:R-:W-:Y:S05]  /*0360*/  @P0 BRA `(.L_x_6) ;  /* 0x0000000000540947 */ /* 0x000fea0003800000 */
[----:B------:R-:W-:Y:S02]  /*0370*/  IMAD.MOV.U32 R11, RZ, RZ, RZ ;  /* 0x000000ffff0b7224 */ /* 0x000fe400078e00ff */
[----:B------:R-:W-:-:S07]  /*0380*/  IMAD.MOV.U32 R13, RZ, RZ, R7 ;  /* 0x000000ffff0d7224 */ /* 0x000fce00078e0007 */
.L_x_7:
[----:B-1----:R-:W-:-:S06]  /*0390*/  IMAD.WIDE R8, R13, 0x4, R2 ;  /* 0x000000040d087825 */ /* 0x002fcc00078e0202 */
[----:B------:R-:W0:Y:S01]  /*03a0*/  LDG.E R9, desc[UR6][R8.64] ;  /* 0x0000000608097981 */ /* 0x000e22000c1e1900 */
[----:B------:R-:W-:Y:S02]  /*03b0*/  IMAD.MOV.U32 R15, RZ, RZ, 0x3bbb989d ;  /* 0x3bbb989dff0f7424 */ /* 0x000fe400078e00ff */
[----:B------:R-:W-:Y:S02]  /*03c0*/  IMAD.MOV.U32 R17, RZ, RZ, 0x437c0000 ;  /* 0x437c0000ff117424 */ /* 0x000fe400078e00ff */
[----:B0-----:R-:W-:Y:S01]  /*03d0*/  FADD R10, -R6, R9 ;  /* 0x00000009060a7221 */ /* 0x001fe20000000100 */
[----:B------:R-:W-:-:S04]  /*03e0*/  IMAD.WIDE R8, R13, 0x4, R4 ;  /* 0x000000040d087825 */ /* 0x000fc800078e0204 */
[----:B------:R-:W-:Y:S01]  /*03f0*/  FFMA.SAT R12, R10, R15, 0.5 ;  /* 0x3f0000000a0c7423 */ /* 0x000fe2000000200f */
[----:B------:R-:W-:-:S03]  /*0400*/  VIADD R13, R13, UR8 ;  /* 0x000000080d0d7c36 */ /* 0x000fc60008000000 */
[----:B------:R-:W-:Y:S02]  /*0410*/  FFMA.RM R12, R12, R17, 12582913 ;  /* 0x4b4000010c0c7423 */ /* 0x000fe40000004011 */
[----:B------:R-:W-:Y:S02]  /*0420*/  ISETP.GE.AND P0, PT, R13, UR9, PT ;  /* 0x000000090d007c0c */ /* 0x000fe4000bf06270 */
[C---:B------:R-:W-:Y:S01]  /*0430*/  FADD R15, R12.reuse, -12583039 ;  /* 0xcb40007f0c0f7421 */ /* 0x040fe20000000000 */
[----:B------:R-:W-:-:S03]  /*0440*/  SHF.L.U32 R12, R12, 0x17, RZ ;  /* 0x000000170c0c7819 */ /* 0x000fc600000006ff */
[----:B------:R-:W-:-:S04]  /*0450*/  FFMA R15, R10, 1.4426950216293334961, -R15 ;  /* 0x3fb8aa3b0a0f7823 */ /* 0x000fc8000000080f */
[----:B------:R-:W-:-:S06]  /*0460*/  FFMA R15, R10, 1.925963033500011079e-08, R15 ;  /* 0x32a570600a0f7823 */ /* 0x000fcc000000000f */
[----:B------:R-:W0:Y:S02]  /*0470*/  MUFU.EX2 R15, R15 ;  /* 0x0000000f000f7308 */ /* 0x000e240000000800 */
[----:B0-----:R-:W-:-:S04]  /*0480*/  FMUL R12, R12, R15 ;  /* 0x0000000f0c0c7220 */ /* 0x001fc80000400000 */
[----:B------:R-:W-:Y:S01]  /*0490*/  FADD R11, R12, R11 ;  /* 0x0000000b0c0b7221 */ /* 0x000fe20000000000 */
[----:B------:R1:W-:Y:S01]  /*04a0*/  STG.E desc[UR6][R8.64], R12 ;  /* 0x0000000c08007986 */ /* 0x0003e2000c101906 */
[----:B------:R-:W-:Y:S05]  /*04b0*/  @!P0 BRA `(.L_x_7) ;  /* 0xfffffffc00b48947 */ /* 0x000fea000383ffff */
.L_x_6:
[----:B------:R-:W-:Y:S05]  /*04c0*/  BSYNC.RECONVERGENT B0 ;  /* 0x0000000000007941 */ /* 0x000fea0003800200 */
.L_x_5:
[----:B------:R2:W-:Y:S01]  /*04d0*/  STS [R0], R11 ;  /* 0x0000000b00007388 */ /* 0x0005e20000000800 */
[----:B------:R-:W-:Y:S01]  /*04e0*/  UISETP.GE.U32.AND UP0, UPT, UR8, 0x2, UPT ;  /* 0x000000020800788c */ /* 0x000fe2000bf06070 */
[----:B------:R-:W-:Y:S08]  /*04f0*/  BAR.SYNC.DEFER_BLOCKING 0x0 ;  /* 0x0000000000007b1d */ /* 0x000ff00000010000 */
[----:B--2---:R-:W-:Y:S05]  /*0500*/  BRA.U !UP0, `(.L_x_8) ;  /* 0x0000000108307547 */ /* 0x004fea000b800000 */
[----:B------:R-:W-:-:S07]  /*0510*/  IMAD.U32 R2, RZ, RZ, UR8 ;  /* 0x00000008ff027e24 */ /* 0x000fce000f8e00ff */
.L_x_9:
[----:B-1----:R-:W-:-:S04]  /*0520*/  SHF.R.U32.HI R8, RZ, 0x1, R2 ;  /* 0x00000001ff087819 */ /* 0x002fc80000011602 */
[----:B------:R-:W-:-:S13]  /*0530*/  ISETP.GE.U32.AND P0, PT, R7, R8, PT ;  /* 0x000000080700720c */ /* 0x000fda0003f06070 */
[----:B------:R-:W-:Y:S01]  /*0540*/  @!P0 IMAD R3, R8, 0x4, R0 ;  /* 0x0000000408038824 */ /* 0x000fe200078e0200 */
[----:B0-----:R-:W-:Y:S05]  /*0550*/  @!P0 LDS R6, [R0] ;  /* 0x0000000000068984 */ /* 0x001fea0000000800 */
[----:B------:R-:W0:Y:S02]  /*0560*/  @!P0 LDS R3, [R3] ;  /* 0x0000000003038984 */ /* 0x000e240000000800 */
[----:B0-----:R-:W-:-:S05]  /*0570*/  @!P0 FADD R9, R3, R6 ;  /* 0x0000000603098221 */ /* 0x001fca0000000000 */
[----:B------:R2:W-:Y:S01]  /*0580*/  @!P0 STS [R0], R9 ;  /* 0x0000000900008388 */ /* 0x0005e20000000800 */
[----:B------:R-:W-:Y:S01]  /*0590*/  BAR.SYNC.DEFER_BLOCKING 0x0 ;  /* 0x0000000000007b1d */ /* 0x000fe20000010000 */
[----:B------:R-:W-:Y:S01]  /*05a0*/  ISETP.GT.U32.AND P0, PT, R2, 0x3, PT ;  /* 0x000000030200780c */ /* 0x000fe20003f04070 */
[----:B------:R-:W-:-:S12]  /*05b0*/  IMAD.MOV.U32 R2, RZ, RZ, R8 ;  /* 0x000000ffff027224 */ /* 0x000fd800078e0008 */
[----:B--2---:R-:W-:Y:S05]  /*05c0*/  @P0 BRA `(.L_x_9) ;  /* 0xfffffffc00d40947 */ /* 0x004fea000383ffff */
.L_x_8:
[----:B------:R-:W2:Y:S02]  /*05d0*/  LDCU UR4, c[0x0][0x390] ;  /* 0x00007200ff0477ac */ /* 0x000ea40008000800 */
[----:B--2---:R-:W-:-:S13]  /*05e0*/  ISETP.GE.AND P0, PT, R7, UR4, PT ;  /* 0x0000000407007c0c */ /* 0x004fda000bf06270 */
[----:B------:R-:W-:Y:S05]  /*05f0*/  @P0 EXIT ;  /* 0x000000000000094d */ /* 0x000fea0003800000 */
[----:B------:R-:W2:Y:S01]  /*0600*/  S2UR UR5, SR_CgaCtaId ;  /* 0x00000000000579c3 */ /* 0x000ea20000008800 */
[----:B------:R-:W-:Y:S02]  /*0610*/  UMOV UR4, 0x400 ;  /* 0x0000040000047882 */ /* 0x000fe40000000000 */
[----:B--2---:R-:W-:-:S09]  /*0620*/  ULEA UR4, UR5, UR4, 0x18 ;  /* 0x0000000405047291 */ /* 0x004fd2000f8ec0ff */
[----:B------:R-:W2:Y:S02]  /*0630*/  LDS R3, [UR4] ;  /* 0x00000004ff037984 */ /* 0x000ea40008000800 */
[----:B------:R-:W3:Y:S02]  /*0640*/  LDCU UR4, c[0x0][0x390] ;  /* 0x00007200ff0477ac */ /* 0x000ee40008000800 */
.L_x_12:
[----:B-1----:R-:W-:-:S05]  /*0650*/  IMAD.WIDE R8, R7, 0x4, R4 ;  /* 0x0000000407087825 */ /* 0x002fca00078e0204 */
[----:B------:R-:W4:Y:S01]  /*0660*/  LDG.E R0, desc[UR6][R8.64] ;  /* 0x0000000608007981 */ /* 0x000f22000c1e1900 */
[----:B--2---:R-:W1:Y:S01]  /*0670*/  MUFU.RCP R2, R3 ;  /* 0x0000000300027308 */ /* 0x004e620000001000 */
[----:B------:R-:W-:Y:S01]  /*0680*/  BSSY.RECONVERGENT B0, `(.L_x_10) ;  /* 0x000000b000007945 */ /* 0x000fe20003800200 */
[----:B-1----:R-:W-:-:S04]  /*0690*/  FFMA R11, -R3, R2, 1 ;  /* 0x3f800000030b7423 */ /* 0x002fc80000000102 */
[----:B------:R-:W-:Y:S02]  /*06a0*/  FFMA R11, R2, R11, R2 ;  /* 0x0000000b020b7223 */ /* 0x000fe40000000002 */
[----:B----4-:R-:W1:Y:S02]  /*06b0*/  FCHK P0, R0, R3 ;  /* 0x0000000300007302 */ /* 0x010e640000000000 */
[----:B------:R-:W-:-:S04]  /*06c0*/  FFMA R2, R0, R11, RZ ;  /* 0x0000000b00027223 */ /* 0x000fc800000000ff */
[----:B0-----:R-:W-:-:S04]  /*06d0*/  FFMA R6, -R3, R2, R0 ;  /* 0x0000000203067223 */ /* 0x001fc80000000100 */
[----:B------:R-:W-:Y:S01]  /*06e0*/  FFMA R11, R11, R6, R2 ;  /* 0x000000060b0b7223 */ /* 0x000fe20000000002 */
[----:B-1----:R-:W-:Y:S06]  /*06f0*/  @!P0 BRA `(.L_x_11) ;  /* 0x00000000000c8947 */ /* 0x002fec0003800000 */
[----:B------:R-:W-:-:S07]  /*0700*/  MOV R2, 0x720 ;  /* 0x0000072000027802 */ /* 0x000fce0000000f00 */
[----:B---3--:R-:W-:Y:S05]  /*0710*/  CALL.REL.NOINC `($__internal_0_$__cuda_sm3x_div_rn_noftz_f32_slowpath) ;  /* 0x00000000001c7944 */ /* 0x008fea0003c00000 */
[----:B------:R-:W-:-:S07]  /*0720*/  IMAD.MOV.U32 R11, RZ, RZ, R0 ;  /* 0x000000ffff0b7224 */ /* 0x000fce00078e0000 */
.L_x_11:
[----:B---3--:R-:W-:Y:S05]  /*0730*/  BSYNC.RECONVERGENT B0 ;  /* 0x0000000000007941 */ /* 0x008fea0003800200 */
.L_x_10:
[----:B------:R4:W-:Y:S01]  /*0740*/  STG.E desc[UR6][R8.64], R11 ;  /* 0x0000000b08007986 */ /* 0x0009e2000c101906 */
[----:B------:R-:W-:-:S04]  /*0750*/  IADD3 R7, PT, PT, R7, UR8, RZ ;  /* 0x0000000807077c10 */ /* 0x000fc8000fffe0ff */
[----:B------:R-:W-:-:S13]  /*0760*/  ISETP.GE.AND P0, PT, R7, UR4, PT ;  /* 0x0000000407007c0c */ /* 0x000fda000bf06270 */
[----:B----4-:R-:W-:Y:S05]  /*0770*/  @!P0 BRA `(.L_x_12) ;  /* 0xfffffffc00b48947 */ /* 0x010fea000383ffff */
[----:B------:R-:W-:Y:S05]  /*0780*/  EXIT ;  /* 0x000000000000794d */ /* 0x000fea0003800000 */
        .weak           $__internal_0_$__cuda_sm3x_div_rn_noftz_f32_slowpath
        .type           $__internal_0_$__cuda_sm3x_div_rn_noftz_f32_slowpath,@function
        .size           $__internal_0_$__cuda_sm3x_div_rn_noftz_f32_slowpath,(.L_x_33 - $__internal_0_$__cuda_sm3x_div_rn_noftz_f32_slowpath)
$__internal_0_$__cuda_sm3x_div_rn_noftz_f32_slowpath:
[--C-:B------:R-:W-:Y:S01]  /*0790*/  SHF.R.U32.HI R10, RZ, 0x17, R3.reuse ;  /* 0x00000017ff0a7819 */ /* 0x100fe20000011603 */
[----:B------:R-:W-:Y:S01]  /*07a0*/  BSSY.RECONVERGENT B1, `(.L_x_13) ;  /* 0x0000064000017945 */ /* 0x000fe20003800200 */
[--C-:B------:R-:W-:Y:S01]  /*07b0*/  SHF.R.U32.HI R6, RZ, 0x17, R0.reuse ;  /* 0x00000017ff067819 */ /* 0x100fe20000011600 */
[----:B------:R-:W-:Y:S01]  /*07c0*/  IMAD.MOV.U32 R11, RZ, RZ, R0 ;  /* 0x000000ffff0b7224 */ /* 0x000fe200078e0000 */
[----:B------:R-:W-:Y:S01]  /*07d0*/  LOP3.LUT R10, R10, 0xff, RZ, 0xc0, !PT ;  /* 0x000000ff0a0a7812 */ /* 0x000fe200078ec0ff */
[----:B------:R-:W-:Y:S01]  /*07e0*/  IMAD.MOV.U32 R12, RZ, RZ, R3 ;  /* 0x000000ffff0c7224 */ /* 0x000fe200078e0003 */
[----:B------:R-:W-:-:S03]  /*07f0*/  LOP3.LUT R16, R6, 0xff, RZ, 0xc0, !PT ;  /* 0x000000ff06107812 */ /* 0x000fc600078ec0ff */
[----:B------:R-:W-:Y:S02]  /*0800*/  VIADD R13, R10, 0xffffffff ;  /* 0xffffffff0a0d7836 */ /* 0x000fe40000000000 */
[----:B------:R-:W-:-:S03]  /*0810*/  VIADD R14, R16, 0xffffffff ;  /* 0xffffffff100e7836 */ /* 0x000fc60000000000 */
[----:B------:R-:W-:-:S04]  /*0820*/  ISETP.GT.U32.AND P0, PT, R13, 0xfd, PT ;  /* 0x000000fd0d00780c */ /* 0x000fc80003f04070 */
[----:B------:R-:W-:-:S13]  /*0830*/  ISETP.GT.U32.OR P0, PT, R14, 0xfd, P0 ;  /* 0x000000fd0e00780c */ /* 0x000fda0000704470 */
[----:B------:R-:W-:Y:S01]  /*0840*/  @!P0 IMAD.MOV.U32 R6, RZ, RZ, RZ ;  /* 0x000000ffff068224 */ /* 0x000fe200078e00ff */
[----:B------:R-:W-:Y:S06]  /*0850*/  @!P0 BRA `(.L_x_14) ;  /* 0x00000000005c8947 */ /* 0x000fec0003800000 */
[----:B------:R-:W-:Y:S02]  /*0860*/  FSETP.GTU.FTZ.AND P1, PT, |R3|, +INF , PT ;  /* 0x7f8000000300780b */ /* 0x000fe40003f3c200 */
[----:B------:R-:W-:-:S04]  /*0870*/  FSETP.GTU.FTZ.AND P0, PT, |R0|, +INF , PT ;  /* 0x7f8000000000780b */ /* 0x000fc80003f1c200 */
[----:B------:R-:W-:-:S13]  /*0880*/  PLOP3.LUT P0, PT, P0, P1, PT, 0xf8, 0x8f ;  /* 0x00000000008f781c */ /* 0x000fda0000703f70 */
[----:B------:R-:W-:Y:S05]  /*0890*/  @P0 BRA `(.L_x_15) ;  /* 0x00000004004c0947 */ /* 0x000fea0003800000 */
[----:B------:R-:W-:-:S13]  /*08a0*/  LOP3.LUT P0, RZ, R12, 0x7fffffff, R11, 0xc8, !PT ;  /* 0x7fffffff0cff7812 */ /* 0x000fda000780c80b */
[----:B------:R-:W-:Y:S05]  /*08b0*/  @!P0 BRA `(.L_x_16) ;  /* 0x00000004003c8947 */ /* 0x000fea0003800000 */
[C---:B------:R-:W-:Y:S02]  /*08c0*/  FSETP.NEU.FTZ.AND P2, PT, |R0|.reuse, +INF , PT ;  /* 0x7f8000000000780b */ /* 0x040fe40003f5d200 */
[----:B------:R-:W-:Y:S02]  /*08d0*/  FSETP.NEU.FTZ.AND P1, PT, |R3|, +INF , PT ;  /* 0x7f8000000300780b */ /* 0x000fe40003f3d200 */
[----:B------:R-:W-:-:S11]  /*08e0*/  FSETP.NEU.FTZ.AND P0, PT, |R0|, +INF , PT ;  /* 0x7f8000000000780b */ /* 0x000fd60003f1d200 */
[----:B------:R-:W-:Y:S05]  /*08f0*/  @!P1 BRA !P2, `(.L_x_16) ;  /* 0x00000004002c9947 */ /* 0x000fea0005000000 */
[----:B------:R-:W-:-:S04]  /*0900*/  LOP3.LUT P2, RZ, R11, 0x7fffffff, RZ, 0xc0, !PT ;  /* 0x7fffffff0bff7812 */ /* 0x000fc8000784c0ff */
[----:B------:R-:W-:-:S13]  /*0910*/  PLOP3.LUT P1, PT, P1, P2, PT, 0x2f, 0xf2 ;  /* 0x0000000000f2781c */ /* 0x000fda0000f24577 */
[----:B------:R-:W-:Y:S05]  /*0920*/  @P1 BRA `(.L_x_17) ;  /* 0x0000000400181947 */ /* 0x000fea0003800000 */
[----:B------:R-:W-:-:S04]  /*0930*/  LOP3.LUT P1, RZ, R12, 0x7fffffff, RZ, 0xc0, !PT ;  /* 0x7fffffff0cff7812 */ /* 0x000fc8000782c0ff */
[----:B------:R-:W-:-:S13]  /*0940*/  PLOP3.LUT P0, PT, P0, P1, PT, 0x2f, 0xf2 ;  /* 0x0000000000f2781c */ /* 0x000fda0000702577 */
[----:B------:R-:W-:Y:S05]  /*0950*/  @P0 BRA `(.L_x_18) ;  /* 0x0000000400000947 */ /* 0x000fea0003800000 */
[----:B------:R-:W-:Y:S02]  /*0960*/  ISETP.GE.AND P0, PT, R14, RZ, PT ;  /* 0x000000ff0e00720c */ /* 0x000fe40003f06270 */
[----:B------:R-:W-:-:S11]  /*0970*/  ISETP.GE.AND P1, PT, R13, RZ, PT ;  /* 0x000000ff0d00720c */ /* 0x000fd60003f26270 */
[----:B------:R-:W-:Y:S01]  /*0980*/  @P0 MOV R6, RZ ;  /* 0x000000ff00060202 */ /* 0x000fe20000000f00 */
[----:B------:R-:W-:Y:S02]  /*0990*/  @!P0 IMAD.MOV.U32 R6, RZ, RZ, -0x40 ;  /* 0xffffffc0ff068424 */ /* 0x000fe400078e00ff */
[----:B------:R-:W-:Y:S01]  /*09a0*/  @!P0 FFMA R11, R0, 1.84467440737095516160e+19, RZ ;  /* 0x5f800000000b8823 */ /* 0x000fe200000000ff */
[----:B------:R-:W-:Y:S01]  /*09b0*/  @!P1 FFMA R12, R3, 1.84467440737095516160e+19, RZ ;  /* 0x5f800000030c9823 */ /* 0x000fe200000000ff */
[----:B------:R-:W-:-:S07]  /*09c0*/  @!P1 VIADD R6, R6, 0x40 ;  /* 0x0000004006069836 */ /* 0x000fce0000000000 */
.L_x_14:
[----:B------:R-:W-:Y:S01]  /*09d0*/  LEA R13, R10, 0xc0800000, 0x17 ;  /* 0xc08000000a0d7811 */ /* 0x000fe200078eb8ff */
[----:B------:R-:W-:Y:S04]  /*09e0*/  BSSY.RECONVERGENT B2, `(.L_x_19) ;  /* 0x0000036000027945 */ /* 0x000fe80003800200 */
[----:B------:R-:W-:Y:S02]  /*09f0*/  IMAD.IADD R13, R12, 0x1, -R13 ;  /* 0x000000010c0d7824 */ /* 0x000fe400078e0a0d */
[----:B------:R-:W-:Y:S02]  /*0a00*/  VIADD R12, R16, 0xffffff81 ;  /* 0xffffff81100c7836 */ /* 0x000fe40000000000 */
[----:B------:R-:W0:Y:S01]  /*0a10*/  MUFU.RCP R14, R13 ;  /* 0x0000000d000e7308 */ /* 0x000e220000001000 */
[----:B------:R-:W-:Y:S01]  /*0a20*/  FADD.FTZ R15, -R13, -RZ ;  /* 0x800000ff0d0f7221 */ /* 0x000fe20000010100 */
[----:B------:R-:W-:-:S03]  /*0a30*/  IMAD R0, R12, -0x800000, R11 ;  /* 0xff8000000c007824 */ /* 0x000fc600078e020b */
[----:B0-----:R-:W-:-:S04]  /*0a40*/  FFMA R17, R14, R15, 1 ;  /* 0x3f8000000e117423 */ /* 0x001fc8000000000f */
[----:B------:R-:W-:-:S04]  /*0a50*/  FFMA R16, R14, R17, R14 ;  /* 0x000000110e107223 */ /* 0x000fc8000000000e */
[----:B------:R-:W-:-:S04]  /*0a60*/  FFMA R11, R0, R16, RZ ;  /* 0x00000010000b7223 */ /* 0x000fc800000000ff */
[----:B------:R-:W-:-:S04]  /*0a70*/  FFMA R14, R15, R11, R0 ;  /* 0x0000000b0f0e7223 */ /* 0x000fc80000000000 */
[----:B------:R-:W-:Y:S01]  /*0a80*/  FFMA R17, R16, R14, R11 ;  /* 0x0000000e10117223 */ /* 0x000fe2000000000b */
[----:B------:R-:W-:-:S03]  /*0a90*/  IADD3 R11, PT, PT, R12, 0x7f, -R10 ;  /* 0x0000007f0c0b7810 */ /* 0x000fc60007ffe80a */
[----:B------:R-:W-:Y:S01]  /*0aa0*/  FFMA R14, R15, R17, R0 ;  /* 0x000000110f0e7223 */ /* 0x000fe20000000000 */
[----:B------:R-:W-:-:S03]  /*0ab0*/  IADD3 R11, PT, PT, R11, R6, RZ ;  /* 0x000000060b0b7210 */ /* 0x000fc60007ffe0ff */
[----:B------:R-:W-:-:S05]  /*0ac0*/  FFMA R0, R16, R14, R17 ;  /* 0x0000000e10007223 */ /* 0x000fca0000000011 */
[----:B------:R-:W-:-:S04]  /*0ad0*/  SHF.R.U32.HI R10, RZ, 0x17, R0 ;  /* 0x00000017ff0a7819 */ /* 0x000fc80000011600 */
[----:B------:R-:W-:-:S05]  /*0ae0*/  LOP3.LUT R10, R10, 0xff, RZ, 0xc0, !PT ;  /* 0x000000ff0a0a7812 */ /* 0x000fca00078ec0ff */
[----:B------:R-:W-:-:S04]  /*0af0*/  IMAD.IADD R12, R10, 0x1, R11 ;  /* 0x000000010a0c7824 */ /* 0x000fc800078e020b */
[----:B------:R-:W-:-:S05]  /*0b00*/  VIADD R6, R12, 0xffffffff ;  /* 0xffffffff0c067836 */ /* 0x000fca0000000000 */
[----:B------:R-:W-:-:S13]  /*0b10*/  ISETP.GE.U32.AND P0, PT, R6, 0xfe, PT ;  /* 0x000000fe0600780c */ /* 0x000fda0003f06070 */
[----:B------:R-:W-:Y:S05]  /*0b20*/  @!P0 BRA `(.L_x_20) ;  /* 0x0000000000808947 */ /* 0x000fea0003800000 */
[----:B------:R-:W-:-:S13]  /*0b30*/  ISETP.GT.AND P0, PT, R12, 0xfe, PT ;  /* 0x000000fe0c00780c */ /* 0x000fda0003f04270 */
[----:B------:R-:W-:Y:S05]  /*0b40*/  @P0 BRA `(.L_x_21) ;  /* 0x00000000006c0947 */ /* 0x000fea0003800000 */
[----:B------:R-:W-:-:S13]  /*0b50*/  ISETP.GE.AND P0, PT, R12, 0x1, PT ;  /* 0x000000010c00780c */ /* 0x000fda0003f06270 */
[----:B------:R-:W-:Y:S05]  /*0b60*/  @P0 BRA `(.L_x_22) ;  /* 0x0000000000740947 */ /* 0x000fea0003800000 */
[----:B------:R-:W-:Y:S02]  /*0b70*/  ISETP.GE.AND P0, PT, R12, -0x18, PT ;  /* 0xffffffe80c00780c */ /* 0x000fe40003f06270 */
[----:B------:R-:W-:-:S11]  /*0b80*/  LOP3.LUT R0, R0, 0x80000000, RZ, 0xc0, !PT ;  /* 0x8000000000007812 */ /* 0x000fd600078ec0ff */
[----:B------:R-:W-:Y:S05]  /*0b90*/  @!P0 BRA `(.L_x_22) ;  /* 0x0000000000688947 */ /* 0x000fea0003800000 */
[-CC-:B------:R-:W-:Y:S01]  /*0ba0*/  FFMA.RZ R6, R16, R14.reuse, R17.reuse ;  /* 0x0000000e10067223 */ /* 0x180fe2000000c011 */
[----:B------:R-:W-:Y:S02]  /*0bb0*/  VIADD R13, R12, 0x20 ;  /* 0x000000200c0d7836 */ /* 0x000fe40000000000 */
[-CC-:B------:R-:W-:Y:S01]  /*0bc0*/  FFMA.RM R11, R16, R14.reuse, R17.reuse ;  /* 0x0000000e100b7223 */ /* 0x180fe20000004011 */
[----:B------:R-:W-:Y:S02]  /*0bd0*/  ISETP.NE.AND P2, PT, R12, RZ, PT ;  /* 0x000000ff0c00720c */ /* 0x000fe40003f45270 */
[----:B------:R-:W-:Y:S01]  /*0be0*/  LOP3.LUT R10, R6, 0x7fffff, RZ, 0xc0, !PT ;  /* 0x007fffff060a7812 */ /* 0x000fe200078ec0ff */
[----:B------:R-:W-:Y:S01]  /*0bf0*/  FFMA.RP R6, R16, R14, R17 ;  /* 0x0000000e10067223 */ /* 0x000fe20000008011 */
[----:B------:R-:W-:Y:S01]  /*0c00*/  ISETP.NE.AND P1, PT, R12, RZ, PT ;  /* 0x000000ff0c00720c */ /* 0x000fe20003f25270 */
[----:B------:R-:W-:Y:S01]  /*0c10*/  IMAD.MOV R12, RZ, RZ, -R12 ;  /* 0x000000ffff0c7224 */ /* 0x000fe200078e0a0c */
[----:B------:R-:W-:-:S02]  /*0c20*/  LOP3.LUT R10, R10, 0x800000, RZ, 0xfc, !PT ;  /* 0x008000000a0a7812 */ /* 0x000fc400078efcff */
[----:B------:R-:W-:Y:S02]  /*0c30*/  FSETP.NEU.FTZ.AND P0, PT, R6, R11, PT ;  /* 0x0000000b0600720b */ /* 0x000fe40003f1d000 */
[----:B------:R-:W-:Y:S02]  /*0c40*/  SHF.L.U32 R13, R10, R13, RZ ;  /* 0x0000000d0a0d7219 */ /* 0x000fe400000006ff */
[----:B------:R-:W-:Y:S02]  /*0c50*/  SEL R11, R12, RZ, P2 ;  /* 0x000000ff0c0b7207 */ /* 0x000fe40001000000 */
[----:B------:R-:W-:Y:S02]  /*0c60*/  ISETP.NE.AND P1, PT, R13, RZ, P1 ;  /* 0x000000ff0d00720c */ /* 0x000fe40000f25270 */
[----:B------:R-:W-:Y:S02]  /*0c70*/  SHF.R.U32.HI R11, RZ, R11, R10 ;  /* 0x0000000bff0b7219 */ /* 0x000fe4000001160a */
[----:B------:R-:W-:-:S02]  /*0c80*/  PLOP3.LUT P0, PT, P0, P1, PT, 0xf8, 0x8f ;  /* 0x00000000008f781c */ /* 0x000fc40000703f70 */
[----:B------:R-:W-:Y:S02]  /*0c90*/  SHF.R.U32.HI R13, RZ, 0x1, R11 ;  /* 0x00000001ff0d7819 */ /* 0x000fe4000001160b */
[----:B------:R-:W-:-:S04]  /*0ca0*/  SEL R6, RZ, 0x1, !P0 ;  /* 0x00000001ff067807 */ /* 0x000fc80004000000 */
[----:B------:R-:W-:-:S04]  /*0cb0*/  LOP3.LUT R6, R6, 0x1, R13, 0xf8, !PT ;  /* 0x0000000106067812 */ /* 0x000fc800078ef80d */
[----:B------:R-:W-:-:S04]  /*0cc0*/  LOP3.LUT R6, R6, R11, RZ, 0xc0, !PT ;  /* 0x0000000b06067212 */ /* 0x000fc800078ec0ff */
[----:B------:R-:W-:-:S04]  /*0cd0*/  IADD3 R13, PT, PT, R13, R6, RZ ;  /* 0x000000060d0d7210 */ /* 0x000fc80007ffe0ff */
[----:B------:R-:W-:Y:S01]  /*0ce0*/  LOP3.LUT R0, R13, R0, RZ, 0xfc, !PT ;  /* 0x000000000d007212 */ /* 0x000fe200078efcff */
[----:B------:R-:W-:Y:S06]  /*0cf0*/  BRA `(.L_x_22) ;  /* 0x0000000000107947 */ /* 0x000fec0003800000 */
.L_x_21:
[----:B------:R-:W-:-:S04]  /*0d00*/  LOP3.LUT R0, R0, 0x80000000, RZ, 0xc0, !PT ;  /* 0x8000000000007812 */ /* 0x000fc800078ec0ff */
[----:B------:R-:W-:Y:S01]  /*0d10*/  LOP3.LUT R0, R0, 0x7f800000, RZ, 0xfc, !PT ;  /* 0x7f80000000007812 */ /* 0x000fe200078efcff */
[----:B------:R-:W-:Y:S06]  /*0d20*/  BRA `(.L_x_22) ;  /* 0x0000000000047947 */ /* 0x000fec0003800000 */
.L_x_20:
[----:B------:R-:W-:-:S07]  /*0d30*/  IMAD R0, R11, 0x800000, R0 ;  /* 0x008000000b007824 */ /* 0x000fce00078e0200 */
.L_x_22:
[----:B------:R-:W-:Y:S05]  /*0d40*/  BSYNC.RECONVERGENT B2 ;  /* 0x0000000000027941 */ /* 0x000fea0003800200 */
.L_x_19:
[----:B------:R-:W-:Y:S05]  /*0d50*/  BRA `(.L_x_23) ;  /* 0x0000000000207947 */ /* 0x000fea0003800000 */
.L_x_18:
[----:B------:R-:W-:-:S04]  /*0d60*/  LOP3.LUT R0, R12, 0x80000000, R11, 0x48, !PT ;  /* 0x800000000c007812 */ /* 0x000fc800078e480b */
[----:B------:R-:W-:Y:S01]  /*0d70*/  LOP3.LUT R0, R0, 0x7f800000, RZ, 0xfc, !PT ;  /* 0x7f80000000007812 */ /* 0x000fe200078efcff */
[----:B------:R-:W-:Y:S06]  /*0d80*/  BRA `(.L_x_23) ;  /* 0x0000000000147947 */ /* 0x000fec0003800000 */
.L_x_17:
[----:B------:R-:W-:Y:S01]  /*0d90*/  LOP3.LUT R0, R12, 0x80000000, R11, 0x48, !PT ;  /* 0x800000000c007812 */ /* 0x000fe200078e480b */
[----:B------:R-:W-:Y:S06]  /*0da0*/  BRA `(.L_x_23) ;  /* 0x00000000000c7947 */ /* 0x000fec0003800000 */
.L_x_16:
[----:B------:R-:W0:Y:S01]  /*0db0*/  MUFU.RSQ R0, -QNAN ;  /* 0xffc0000000007908 */ /* 0x000e220000001400 */
[----:B------:R-:W-:Y:S05]  /*0dc0*/  BRA `(.L_x_23) ;  /* 0x0000000000047947 */ /* 0x000fea0003800000 */
.L_x_15:
[----:B------:R-:W-:-:S07]  /*0dd0*/  FADD.FTZ R0, R0, R3 ;  /* 0x0000000300007221 */ /* 0x000fce0000010000 */
.L_x_23:
[----:B------:R-:W-:Y:S05]  /*0de0*/  BSYNC.RECONVERGENT B1 ;  /* 0x0000000000017941 */ /* 0x000fea0003800200 */
.L_x_13:
[----:B------:R-:W-:Y:S02]  /*0df0*/  IMAD.MOV.U32 R10, RZ, RZ, R2 ;  /* 0x000000ffff0a7224 */ /* 0x000fe400078e0002 */
[----:B------:R-:W-:-:S04]  /*0e00*/  IMAD.MOV.U32 R11, RZ, RZ, 0x0 ;  /* 0x00000000ff0b7424 */ /* 0x000fc800078e00ff */
[----:B0-----:R-:W-:Y:S05]  /*0e10*/  RET.REL.NODEC R10 `(_Z17fused_row_softmaxPKfPfi) ;  /* 0xfffffff00a787950 */ /* 0x001fea0003c3ffff */
.L_x_24:
[----:B------:R-:W-:-:S00]  /*0e20*/  BRA `(.L_x_24) ;  /* 0xfffffffc00fc7947 */ /* 0x000fc0000383ffff */
[----:B------:R-:W-:-:S00]  /*0e30*/  NOP ;  /* 0x0000000000007918 */ /* 0x000fc00000000000 */
        /* <DEDUP_REMOVED lines=12> */
.L_x_33:


//--------------------- .text._Z23matmul_bias_relu_kernelPKfS0_S0_Pfiii --------------------------
	.section	.text._Z23matmul_bias_relu_kernelPKfS0_S0_Pfiii,"ax",@progbits
	.align	128
        .global         _Z23matmul_bias_relu_kernelPKfS0_S0_Pfiii
        .type           _Z23matmul_bias_relu_kernelPKfS0_S0_Pfiii,@function
        .size           _Z23matmul_bias_relu_kernelPKfS0_S0_Pfiii,(.L_x_35 - _Z23matmul_bias_relu_kernelPKfS0_S0_Pfiii)
        .other          _Z23matmul_bias_relu_kernelPKfS0_S0_Pfiii,@"STO_CUDA_ENTRY STV_DEFAULT"
_Z23matmul_bias_relu_kernelPKfS0_S0_Pfiii:
.text._Z23matmul_bias_relu_kernelPKfS0_S0_Pfiii:
[----:B------:R-:W-:Y:S01]  /*0000*/  LDC R1, c[0x0][0x37c] ;  /* 0x0000df00ff017b82 */ /* 0x000fe20000000800 */
[----:B------:R-:W0:Y:S01]  /*0010*/  S2R R18, SR_CTAID.Y ;  /* 0x0000000000127919 */ /* 0x000e220000002600 */
[----:B------:R-:W1:Y:S01]  /*0020*/  LDCU UR10, c[0x0][0x3a8] ;  /* 0x00007500ff0a77ac */ /* 0x000e620008000800 */
[----:B------:R-:W-:Y:S01]  /*0030*/  HFMA2 R21, -RZ, RZ, 0, 0 ;  /* 0x00000000ff157431 */ /* 0x000fe200000001ff */
[----:B------:R-:W0:Y:S01]  /*0040*/  S2R R17, SR_TID.Y ;  /* 0x0000000000117919 */ /* 0x000e220000002200 */
[----:B------:R-:W2:Y:S01]  /*0050*/  LDCU.64 UR8, c[0x0][0x358] ;  /* 0x00006b00ff0877ac */ /* 0x000ea20008000a00 */
[----:B------:R-:W3:Y:S01]  /*0060*/  S2R R2, SR_CTAID.X ;  /* 0x0000000000027919 */ /* 0x000ee20000002500 */
[----:B------:R-:W3:Y:S01]  /*0070*/  S2R R16, SR_TID.X ;  /* 0x0000000000107919 */ /* 0x000ee20000002100 */
[----:B-1----:R-:W-:Y:S01]  /*0080*/  UISETP.GE.AND UP0, UPT, UR10, 0x1, UPT ;  /* 0x000000010a00788c */ /* 0x002fe2000bf06270 */
[----:B0-----:R-:W-:Y:S02]  /*0090*/  LEA R18, R18, R17, 0x5 ;  /* 0x0000001112127211 */ /* 0x001fe400078e28ff */
[----:B---3--:R-:W-:-:S06]  /*00a0*/  LEA R19, R2, R16, 0x5 ;  /* 0x0000001002137211 */ /* 0x008fcc00078e28ff */
[----:B--2---:R-:W-:Y:S05]  /*00b0*/  BRA.U !UP0, `(.L_x_25) ;  /* 0x0000000508cc7547 */ /* 0x004fea000b800000 */
[----:B------:R-:W0:Y:S01]  /*00c0*/  S2UR UR7, SR_CgaCtaId ;  /* 0x00000000000779c3 */ /* 0x000e220000008800 */
[----:B------:R-:W1:Y:S01]  /*00d0*/  LDCU UR11, c[0x0][0x3a4] ;  /* 0x00007480ff0b77ac */ /* 0x000e620008000800 */
[----:B------:R-:W-:Y:S01]  /*00e0*/  MOV R21, RZ ;  /* 0x000000ff00157202 */ /* 0x000fe20000000f00 */
[----:B------:R-:W-:Y:S01]  /*00f0*/  IMAD R6, R18, UR10, R16 ;  /* 0x0000000a12067c24 */ /* 0x000fe2000f8e0210 */
[----:B------:R-:W-:Y:S01]  /*0100*/  UMOV UR5, 0x400 ;  /* 0x0000040000057882 */ /* 0x000fe20000000000 */
[----:B------:R-:W-:-:S03]  /*0110*/  UIADD3 UR4, UPT, UPT, UR10, 0x1f, URZ ;  /* 0x0000001f0a047890 */ /* 0x000fc6000fffe0ff */
[----:B------:R-:W2:Y:S01]  /*0120*/  LDC R0, c[0x0][0x3a4] ;  /* 0x0000e900ff007b82 */ /* 0x000ea20000000800 */
[----:B------:R-:W-:Y:S02]  /*0130*/  UIADD3 UR6, UPT, UPT, UR5, 0x1000, URZ ;  /* 0x0000100005067890 */ /* 0x000fe4000fffe0ff */
[----:B------:R-:W-:Y:S01]  /*0140*/  USHF.R.U32.HI UR4, URZ, 0x5, UR4 ;  /* 0x00000005ff047899 */ /* 0x000fe20008011604 */
[----:B------:R-:W3:Y:S01]  /*0150*/  LDCU UR13, c[0x0][0x3a8] ;  /* 0x00007500ff0d77ac */ /* 0x000ee20008000800 */
[----:B------:R-:W4:Y:S01]  /*0160*/  LDCU UR12, c[0x0][0x3a0] ;  /* 0x00007400ff0c77ac */ /* 0x000f220008000800 */
[----:B-1----:R-:W-:Y:S01]  /*0170*/  IMAD R7, R17, UR11, R16 ;  /* 0x0000000b11077c24 */ /* 0x002fe2000f8e0210 */
[----:B------:R-:W-:Y:S02]  /*0180*/  UIADD3 UR4, UPT, UPT, -UR4, URZ, URZ ;  /* 0x000000ff04047290 */ /* 0x000fe4000fffe1ff */
[----:B0-----:R-:W-:Y:S02]  /*0190*/  ULEA UR5, UR7, UR5, 0x18 ;  /* 0x0000000507057291 */ /* 0x001fe4000f8ec0ff */
[----:B------:R-:W-:Y:S01]  /*01a0*/  LEA R7, R2, R7, 0x5 ;  /* 0x0000000702077211 */ /* 0x000fe200078e28ff */
[----:B------:R-:W-:-:S03]  /*01b0*/  ULEA UR6, UR7, UR6, 0x18 ;  /* 0x0000000607067291 */ /* 0x000fc6000f8ec0ff */
[----:B------:R-:W-:-:S03]  /*01c0*/  LEA R5, R17, UR5, 0x7 ;  /* 0x0000000511057c11 */ /* 0x000fc6000f8e38ff */
[C---:B------:R-:W-:Y:S02]  /*01d0*/  LEA R3, R16.reuse, UR6, 0x2 ;  /* 0x0000000610037c11 */ /* 0x040fe4000f8e10ff */
[----:B------:R-:W-:Y:S02]  /*01e0*/  LEA R4, R16, R5, 0x2 ;  /* 0x0000000510047211 */ /* 0x000fe400078e10ff */
[----:B---34-:R-:W-:-:S07]  /*01f0*/  LEA R2, R17, R3, 0x7 ;  /* 0x0000000311027211 */ /* 0x018fce00078e38ff */
.L_x_26:
[----:B------:R-:W-:Y:S01]  /*0200*/  ISETP.GE.U32.AND P1, PT, R16, UR13, PT ;  /* 0x0000000d10007c0c */ /* 0x000fe2000bf26070 */
[----:B------:R-:W-:Y:S01]  /*0210*/  HFMA2 R24, -RZ, RZ, 0, 0 ;  /* 0x00000000ff187431 */ /* 0x000fe200000001ff */
[----:B------:R-:W-:Y:S02]  /*0220*/  ISETP.GE.U32.AND P0, PT, R17, UR13, PT ;  /* 0x0000000d11007c0c */ /* 0x000fe4000bf06070 */
[----:B------:R-:W-:Y:S02]  /*0230*/  ISETP.GE.OR P1, PT, R18, UR12, P1 ;  /* 0x0000000c12007c0c */ /* 0x000fe40008f26670 */
[----:B--2---:R-:W-:Y:S02]  /*0240*/  ISETP.GE.OR P0, PT, R19, R0, P0 ;  /* 0x000000001300720c */ /* 0x004fe40000706670 */
[----:B------:R-:W-:-:S09]  /*0250*/  MOV R29, RZ ;  /* 0x000000ff001d7202 */ /* 0x000fd20000000f00 */
[----:B------:R-:W0:Y:S08]  /*0260*/  @!P1 LDC.64 R10, c[0x0][0x380] ;  /* 0x0000e000ff0a9b82 */ /* 0x000e300000000a00 */
[----:B------:R-:W1:Y:S01]  /*0270*/  @!P0 LDC.64 R8, c[0x0][0x388] ;  /* 0x0000e200ff088b82 */ /* 0x000e620000000a00 */
[----:B0-----:R-:W-:-:S05]  /*0280*/  @!P1 IMAD.WIDE.U32 R10, R6, 0x4, R10 ;  /* 0x00000004060a9825 */ /* 0x001fca00078e000a */
[----:B------:R-:W2:Y:S01]  /*0290*/  @!P1 LDG.E R29, desc[UR8][R10.64] ;  /* 0x000000080a1d9981 */ /* 0x000ea2000c1e1900 */
[----:B-1----:R-:W-:-:S05]  /*02a0*/  @!P0 IMAD.WIDE.U32 R22, R7, 0x4, R8 ;  /* 0x0000000407168825 */ /* 0x002fca00078e0008 */
[----:B------:R-:W3:Y:S01]  /*02b0*/  @!P0 LDG.E R24, desc[UR8][R22.64] ;  /* 0x0000000816188981 */ /* 0x000ee2000c1e1900 */
[----:B------:R-:W-:-:S04]  /*02c0*/  UIADD3 UR4, UPT, UPT, UR4, 0x1, URZ ;  /* 0x0000000104047890 */ /* 0x000fc8000fffe0ff */
[----:B------:R-:W-:Y:S01]  /*02d0*/  UISETP.NE.AND UP0, UPT, UR4, URZ, UPT ;  /* 0x000000ff0400728c */ /* 0x000fe2000bf05270 */
[----:B------:R-:W-:Y:S01]  /*02e0*/  IADD3 R17, PT, PT, R17, 0x20, RZ ;  /* 0x0000002011117810 */ /* 0x000fe20007ffe0ff */
[----:B--2---:R-:W-:Y:S04]  /*02f0*/  STS [R4], R29 ;  /* 0x0000001d04007388 */ /* 0x004fe80000000800 */
[----:B---3--:R-:W-:Y:S01]  /*0300*/  STS [R2], R24 ;  /* 0x0000001802007388 */ /* 0x008fe20000000800 */
[----:B------:R-:W-:Y:S06]  /*0310*/  BAR.SYNC.DEFER_BLOCKING 0x0 ;  /* 0x0000000000007b1d */ /* 0x000fec0000010000 */
[----:B------:R-:W-:Y:S04]  /*0320*/  LDS R28, [R3] ;  /* 0x00000000031c7984 */ /* 0x000fe80000000800 */
[----:B------:R-:W0:Y:S04]  /*0330*/  LDS.128 R12, [R5] ;  /* 0x00000000050c7984 */ /* 0x000e280000000c00 */
[----:B------:R-:W1:Y:S04]  /*0340*/  LDS R23, [R3+0x80] ;  /* 0x0000800003177984 */ /* 0x000e680000000800 */
[----:B------:R-:W2:Y:S04]  /*0350*/  LDS R27, [R3+0x100] ;  /* 0x00010000031b7984 */ /* 0x000ea80000000800 */
[----:B------:R-:W3:Y:S04]  /*0360*/  LDS R26, [R3+0x180] ;  /* 0x00018000031a7984 */ /* 0x000ee80000000800 */
[----:B------:R-:W-:Y:S04]  /*0370*/  LDS R25, [R3+0x200] ;  /* 0x0002000003197984 */ /* 0x000fe80000000800 */
[----:B------:R-:W4:Y:S04]  /*0380*/  LDS.128 R8, [R5+0x10] ;  /* 0x0000100005087984 */ /* 0x000f280000000c00 */
[----:B------:R-:W5:Y:S04]  /*0390*/  LDS R20, [R3+0x280] ;  /* 0x0002800003147984 */ /* 0x000f680000000800 */
[----:B------:R-:W-:Y:S04]  /*03a0*/  LDS R24, [R3+0x380] ;  /* 0x0003800003187984 */ /* 0x000fe80000000800 */
[----:B------:R-:W-:Y:S01]  /*03b0*/  LDS R22, [R3+0x480] ;  /* 0x0004800003167984 */ /* 0x000fe20000000800 */
[----:B0-----:R-:W-:-:S03]  /*03c0*/  FFMA R12, R12, R28, R21 ;  /* 0x0000001c0c0c7223 */ /* 0x001fc60000000015 */
[----:B------:R-:W0:Y:S01]  /*03d0*/  LDS R21, [R3+0x300] ;  /* 0x0003000003157984 */ /* 0x000e220000000800 */
[----:B-1----:R-:W-:-:S03]  /*03e0*/  FFMA R12, R23, R13, R12 ;  /* 0x0000000d170c7223 */ /* 0x002fc6000000000c */
[----:B------:R-:W-:Y:S01]  /*03f0*/  LDS R23, [R3+0x400] ;  /* 0x0004000003177984 */ /* 0x000fe20000000800 */
[----:B--2---:R-:W-:-:S04]  /*0400*/  FFMA R27, R27, R14, R12 ;  /* 0x0000000e1b1b7223 */ /* 0x004fc8000000000c */
[----:B---3--:R-:W-:Y:S02]  /*0410*/  FFMA R27, R26, R15, R27 ;  /* 0x0000000f1a1b7223 */ /* 0x008fe4000000001b */
[----:B------:R-:W1:Y:S04]  /*0420*/  LDS.128 R12, [R5+0x20] ;  /* 0x00002000050c7984 */ /* 0x000e680000000c00 */
[----:B------:R-:W-:Y:S01]  /*0430*/  LDS R26, [R3+0x580] ;  /* 0x00058000031a7984 */ /* 0x000fe20000000800 */
[----:B----4-:R-:W-:-:S03]  /*0440*/  FFMA R27, R8, R25, R27 ;  /* 0x00000019081b7223 */ /* 0x010fc6000000001b */
[----:B------:R-:W2:Y:S01]  /*0450*/  LDS R25, [R3+0x500] ;  /* 0x0005000003197984 */ /* 0x000ea20000000800 */
[----:B-----5:R-:W-:-:S04]  /*0460*/  FFMA R20, R20, R9, R27 ;  /* 0x0000000914147223 */ /* 0x020fc8000000001b */
[----:B0-----:R-:W-:Y:S02]  /*0470*/  FFMA R21, R21, R10, R20 ;  /* 0x0000000a15157223 */ /* 0x001fe40000000014 */
[----:B------:R-:W-:Y:S02]  /*0480*/  LDS R20, [R3+0x680] ;  /* 0x0006800003147984 */ /* 0x000fe40000000800 */
[----:B------:R-:W-:Y:S02]  /*0490*/  FFMA R27, R24, R11, R21 ;  /* 0x0000000b181b7223 */ /* 0x000fe40000000015 */
[----:B------:R-:W-:Y:S04]  /*04a0*/  LDS R21, [R3+0x600] ;  /* 0x0006000003157984 */ /* 0x000fe80000000800 */
[----:B------:R-:W0:Y:S01]  /*04b0*/  LDS.128 R8, [R5+0x30] ;  /* 0x0000300005087984 */ /* 0x000e220000000c00 */
[----:B-1----:R-:W-:-:S03]  /*04c0*/  FFMA R27, R12, R23, R27 ;  /* 0x000000170c1b7223 */ /* 0x002fc6000000001b */
[----:B------:R-:W1:Y:S01]  /*04d0*/  LDS R23, [R3+0x700] ;  /* 0x0007000003177984 */ /* 0x000e620000000800 */
[----:B------:R-:W-:-:S03]  /*04e0*/  FFMA R22, R22, R13, R27 ;  /* 0x0000000d16167223 */ /* 0x000fc6000000001b */
[----:B------:R-:W3:Y:S01]  /*04f0*/  LDS R24, [R3+0x780] ;  /* 0x0007800003187984 */ /* 0x000ee20000000800 */
[----:B--2---:R-:W-:-:S03]  /*0500*/  FFMA R25, R25, R14, R22 ;  /* 0x0000000e19197223 */ /* 0x004fc60000000016 */
[----:B------:R-:W-:Y:S01]  /*0510*/  LDS R22, [R3+0x880] ;  /* 0x0008800003167984 */ /* 0x000fe20000000800 */
[----:B------:R-:W-:-:S03]  /*0520*/  FFMA R27, R26, R15, R25 ;  /* 0x0000000f1a1b7223 */ /* 0x000fc60000000019 */
[----:B------:R-:W-:Y:S04]  /*0530*/  LDS R25, [R3+0x800] ;  /* 0x0008000003197984 */ /* 0x000fe80000000800 */
[----:B------:R-:W2:Y:S04]  /*0540*/  LDS.128 R12, [R5+0x40] ;  /* 0x00004000050c7984 */ /* 0x000ea80000000c00 */
[----:B------:R-:W-:Y:S01]  /*0550*/  LDS R26, [R3+0x980] ;  /* 0x00098000031a7984 */ /* 0x000fe20000000800 */
[----:B0-----:R-:W-:-:S03]  /*0560*/  FFMA R27, R8, R21, R27 ;  /* 0x00000015081b7223 */ /* 0x001fc6000000001b */
[----:B------:R-:W0:Y:S01]  /*0570*/  LDS R21, [R3+0x900] ;  /* 0x0009000003157984 */ /* 0x000e220000000800 */
[----:B------:R-:W-:-:S04]  /*0580*/  FFMA R20, R20, R9, R27 ;  /* 0x0000000914147223 */ /* 0x000fc8000000001b */
[----:B-1----:R-:W-:Y:S02]  /*0590*/  FFMA R23, R23, R10, R20 ;  /* 0x0000000a17177223 */ /* 0x002fe40000000014 */
[----:B------:R-:W-:Y:S02]  /*05a0*/  LDS R20, [R3+0xa80] ;  /* 0x000a800003147984 */ /* 0x000fe40000000800 */
[----:B---3--:R-:W-:Y:S02]  /*05b0*/  FFMA R27, R24, R11, R23 ;  /* 0x0000000b181b7223 */ /* 0x008fe40000000017 */
[----:B------:R-:W-:Y:S04]  /*05c0*/  LDS R23, [R3+0xa00] ;  /* 0x000a000003177984 */ /* 0x000fe80000000800 */
[----:B------:R-:W1:Y:S01]  /*05d0*/  LDS.128 R8, [R5+0x50] ;  /* 0x0000500005087984 */ /* 0x000e620000000c00 */
[----:B--2---:R-:W-:-:S03]  /*05e0*/  FFMA R27, R12, R25, R27 ;  /* 0x000000190c1b7223 */ /* 0x004fc6000000001b */
[----:B------:R-:W2:Y:S01]  /*05f0*/  LDS R25, [R3+0xb00] ;  /* 0x000b000003197984 */ /* 0x000ea20000000800 */
[----:B------:R-:W-:-:S03]  /*0600*/  FFMA R12, R22, R13, R27 ;  /* 0x0000000d160c7223 */ /* 0x000fc6000000001b */
[----:B------:R-:W3:Y:S04]  /*0610*/  LDS R22, [R3+0xb80] ;  /* 0x000b800003167984 */ /* 0x000ee80000000800 */
[----:B------:R-:W-:Y:S01]  /*0620*/  LDS R24, [R3+0xc80] ;  /* 0x000c800003187984 */ /* 0x000fe20000000800 */
[----:B0-----:R-:W-:-:S04]  /*0630*/  FFMA R21, R21, R14, R12 ;  /* 0x0000000e15157223 */ /* 0x001fc8000000000c */
[----:B------:R-:W-:Y:S02]  /*0640*/  FFMA R27, R26, R15, R21 ;  /* 0x0000000f1a1b7223 */ /* 0x000fe40000000015 */
[----:B------:R-:W-:Y:S04]  /*0650*/  LDS R21, [R3+0xc00] ;  /* 0x000c000003157984 */ /* 0x000fe80000000800 */
[----:B------:R-:W0:Y:S01]  /*0660*/  LDS.128 R12, [R5+0x60] ;  /* 0x00006000050c7984 */ /* 0x000e220000000c00 */
[----:B-1----:R-:W-:-:S04]  /*0670*/  FFMA R23, R8, R23, R27 ;  /* 0x0000001708177223 */ /* 0x002fc8000000001b */
[----:B------:R-:W-:Y:S02]  /*0680*/  FFMA R20, R20, R9, R23 ;  /* 0x0000000914147223 */ /* 0x000fe40000000017 */
[----:B------:R-:W1:Y:S02]  /*0690*/  LDS R23, [R3+0xd00] ;  /* 0x000d000003177984 */ /* 0x000e640000000800 */
[----:B--2---:R-:W-:Y:S02]  /*06a0*/  FFMA R25, R25, R10, R20 ;  /* 0x0000000a19197223 */ /* 0x004fe40000000014 */
[----:B------:R-:W2:Y:S02]  /*06b0*/  LDS R20, [R3+0xd80] ;  /* 0x000d800003147984 */ /* 0x000ea40000000800 */
[----:B---3--:R-:W-:Y:S02]  /*06c0*/  FFMA R27, R22, R11, R25 ;  /* 0x0000000b161b7223 */ /* 0x008fe40000000019 */
[----:B------:R-:W-:Y:S04]  /*06d0*/  LDS R25, [R3+0xe00] ;  /* 0x000e000003197984 */ /* 0x000fe80000000800 */
[----:B------:R-:W3:Y:S04]  /*06e0*/  LDS.128 R8, [R5+0x70] ;  /* 0x0000700005087984 */ /* 0x000ee80000000c00 */
[----:B------:R-:W4:Y:S01]  /*06f0*/  LDS R22, [R3+0xe80] ;  /* 0x000e800003167984 */ /* 0x000f220000000800 */
[----:B0-----:R-:W-:-:S03]  /*0700*/  FFMA R27, R12, R21, R27 ;  /* 0x000000150c1b7223 */ /* 0x001fc6000000001b */
[----:B------:R-:W0:Y:S04]  /*0710*/  LDS R21, [R3+0xf00] ;  /* 0x000f000003157984 */ /* 0x000e280000000800 */
[----:B------:R-:W5:Y:S01]  /*0720*/  LDS R12, [R3+0xf80] ;  /* 0x000f8000030c7984 */ /* 0x000f620000000800 */
[----:B------:R-:W-:-:S04]  /*0730*/  FFMA R24, R24, R13, R27 ;  /* 0x0000000d18187223 */ /* 0x000fc8000000001b */
[----:B-1----:R-:W-:-:S04]  /*0740*/  FFMA R23, R23, R14, R24 ;  /* 0x0000000e17177223 */ /* 0x002fc80000000018 */
[----:B--2---:R-:W-:-:S04]  /*0750*/  FFMA R15, R20, R15, R23 ;  /* 0x0000000f140f7223 */ /* 0x004fc80000000017 */
[----:B---3--:R-:W-:-:S04]  /*0760*/  FFMA R15, R8, R25, R15 ;  /* 0x00000019080f7223 */ /* 0x008fc8000000000f */
[----:B----4-:R-:W-:Y:S01]  /*0770*/  FFMA R22, R22, R9, R15 ;  /* 0x0000000916167223 */ /* 0x010fe2000000000f */
[----:B------:R-:W-:Y:S02]  /*0780*/  IADD3 R16, PT, PT, R16, 0x20, RZ ;  /* 0x0000002010107810 */ /* 0x000fe40007ffe0ff */
[----:B------:R-:W-:Y:S02]  /*0790*/  IADD3 R6, PT, PT, R6, 0x20, RZ ;  /* 0x0000002006067810 */ /* 0x000fe40007ffe0ff */
[----:B------:R-:W-:Y:S01]  /*07a0*/  LEA R7, R0, R7, 0x5 ;  /* 0x0000000700077211 */ /* 0x000fe200078e28ff */
[----:B0-----:R-:W-:-:S04]  /*07b0*/  FFMA R21, R21, R10, R22 ;  /* 0x0000000a15157223 */ /* 0x001fc80000000016 */
[----:B-----5:R-:W-:Y:S01]  /*07c0*/  FFMA R21, R12, R11, R21 ;  /* 0x0000000b0c157223 */ /* 0x020fe20000000015 */
[----:B------:R-:W-:Y:S06]  /*07d0*/  BAR.SYNC.DEFER_BLOCKING 0x0 ;  /* 0x0000000000007b1d */ /* 0x000fec0000010000 */
[----:B------:R-:W-:Y:S05]  /*07e0*/  BRA.U UP0, `(.L_x_26) ;  /* 0xfffffff900847547 */ /* 0x000fea000b83ffff */
.L_x_25:
[----:B------:R-:W0:Y:S02]  /*07f0*/  LDCU.64 UR4, c[0x0][0x3a0] ;  /* 0x00007400ff0477ac */ /* 0x000e240008000a00 */
[----:B0-----:R-:W-:-:S04]  /*0800*/  ISETP.GE.AND P0, PT, R19, UR5, PT ;  /* 0x0000000513007c0c */ /* 0x001fc8000bf06270 */
[----:B------:R-:W-:-:S13]  /*0810*/  ISETP.GE.OR P0, PT, R18, UR4, P0 ;  /* 0x0000000412007c0c */ /* 0x000fda0008706670 */
[----:B------:R-:W-:Y:S05]  /*0820*/  @P0 EXIT ;  /* 0x000000000000094d */ /* 0x000fea0003800000 */
[----:B------:R-:W0:Y:S08]  /*0830*/  LDC.64 R2, c[0x0][0x390] ;  /* 0x0000e400ff027b82 */ /* 0x000e300000000a00 */
[----:B------:R-:W1:Y:S01]  /*0840*/  LDC.64 R4, c[0x0][0x398] ;  /* 0x0000e600ff047b82 */ /* 0x000e620000000a00 */
[----:B0-----:R-:W-:-:S06]  /*0850*/  IMAD.WIDE R2, R19, 0x4, R2 ;  /* 0x0000000413027825 */ /* 0x001fcc00078e0202 */
[----:B------:R-:W2:Y:S01]  /*0860*/  LDG.E R2, desc[UR8][R2.64] ;  /* 0x0000000802027981 */ /* 0x000ea2000c1e1900 */
[----:B------:R-:W-:-:S04]  /*0870*/  IMAD R19, R18, UR5, R19 ;  /* 0x0000000512137c24 */ /* 0x000fc8000f8e0213 */
[----:B-1----:R-:W-:-:S04]  /*0880*/  IMAD.WIDE R4, R19, 0x4, R4 ;  /* 0x0000000413047825 */ /* 0x002fc800078e0204 */
[----:B--2---:R-:W-:-:S05]  /*0890*/  FADD R21, R2, R21 ;  /* 0x0000001502157221 */ /* 0x004fca0000000000 */
[----:B------:R-:W-:-:S05]  /*08a0*/  FMNMX R21, RZ, R21, !PT ;  /* 0x00000015ff157209 */ /* 0x000fca0007800000 */
[----:B------:R-:W-:Y:S01]  /*08b0*/  STG.E desc[UR8][R4.64], R21 ;  /* 0x0000001504007986 */ /* 0x000fe2000c101908 */
[----:B------:R-:W-:Y:S05]  /*08c0*/  EXIT ;  /* 0x000000000000794d */ /* 0x000fea0003800000 */
.L_x_27:
        /* <DEDUP_REMOVED lines=11> */
.L_x_35:


//--------------------- .text._Z18relu_matrix_kernelPfii --------------------------
	.section	.text._Z18relu_matrix_kernelPfii,"ax",@progbits
	.align	128
        .global         _Z18relu_matrix_kernelPfii
        .type           _Z18relu_matrix_kernelPfii,@function
        .size           _Z18relu_matrix_kernelPfii,(.L_x_36 - _Z18relu_matrix_kernelPfii)
        .other          _Z18relu_matrix_kernelPfii,@"STO_CUDA_ENTRY STV_DEFAULT"
_Z18relu_matrix_kernelPfii:
.text._Z18relu_matrix_kernelPfii:
[----:B------:R-:W-:Y:S01]  /*0000*/  LDC R1, c[0x0][0x37c] ;  /* 0x0000df00ff017b82 */ /* 0x000fe20000000800 */
[----:B------:R-:W0:Y:S07]  /*0010*/  S2R R2, SR_TID.X ;  /* 0x0000000000027919 */ /* 0x000e2e0000002100 */
[----:B------:R-:W1:Y:S01]  /*0020*/  LDC R0, c[0x0][0x364] ;  /* 0x0000d900ff007b82 */ /* 0x000e620000000800 */
[----:B------:R-:W2:Y:S01]  /*0030*/  LDCU.64 UR6, c[0x0][0x388] ;  /* 0x00007100ff0677ac */ /* 0x000ea20008000a00 */
[----:B------:R-:W1:Y:S06]  /*0040*/  S2R R3, SR_TID.Y ;  /* 0x0000000000037919 */ /* 0x000e6c0000002200 */
[----:B------:R-:W0:Y:S08]  /*0050*/  S2UR UR5, SR_CTAID.X ;  /* 0x00000000000579c3 */ /* 0x000e300000002500 */
[----:B------:R-:W0:Y:S08]  /*0060*/  LDC R5, c[0x0][0x360] ;  /* 0x0000d800ff057b82 */ /* 0x000e300000000800 */
[----:B------:R-:W1:Y:S01]  /*0070*/  S2UR UR4, SR_CTAID.Y ;  /* 0x00000000000479c3 */ /* 0x000e620000002600 */
[----:B0-----:R-:W-:-:S05]  /*0080*/  IMAD R5, R5, UR5, R2 ;  /* 0x0000000505057c24 */ /* 0x001fca000f8e0202 */
[----:B--2---:R-:W-:Y:S01]  /*0090*/  ISETP.GE.AND P0, PT, R5, UR7, PT ;  /* 0x0000000705007c0c */ /* 0x004fe2000bf06270 */
[----:B-1----:R-:W-:-:S05]  /*00a0*/  IMAD R0, R0, UR4, R3 ;  /* 0x0000000400007c24 */ /* 0x002fca000f8e0203 */
[----:B------:R-:W-:-:S13]  /*00b0*/  ISETP.GE.OR P0, PT, R0, UR6, P0 ;  /* 0x0000000600007c0c */ /* 0x000fda0008706670 */
[----:B------:R-:W-:Y:S05]  /*00c0*/  @P0 EXIT ;  /* 0x000000000000094d */ /* 0x000fea0003800000 */
[----:B------:R-:W0:Y:S01]  /*00d0*/  LDC.64 R2, c[0x0][0x380] ;  /* 0x0000e000ff027b82 */ /* 0x000e220000000a00 */
[----:B------:R-:W1:Y:S01]  /*00e0*/  LDCU.64 UR4, c[0x0][0x358] ;  /* 0x00006b00ff0477ac */ /* 0x000e620008000a00 */
[----:B------:R-:W-:-:S04]  /*00f0*/  IMAD R5, R0, UR7, R5 ;  /* 0x0000000700057c24 */ /* 0x000fc8000f8e0205 */
[----:B0-----:R-:W-:-:S05]  /*0100*/  IMAD.WIDE R2, R5, 0x4, R2 ;  /* 0x0000000405027825 */ /* 0x001fca00078e0202 */
[----:B-1----:R-:W2:Y:S02]  /*0110*/  LDG.E R0, desc[UR4][R2.64] ;  /* 0x0000000402007981 */ /* 0x002ea4000c1e1900 */
[----:B--2---:R-:W-:-:S05]  /*0120*/  FMNMX R5, RZ, R0, !PT ;  /* 0x00000000ff057209 */ /* 0x004fca0007800000 */
[----:B------:R-:W-:Y:S01]  /*0130*/  STG.E desc[UR4][R2.64], R5 ;  /* 0x0000000502007986 */ /* 0x000fe2000c101904 */
[----:B------:R-:W-:Y:S05]  /*0140*/  EXIT ;  /* 0x000000000000794d */ /* 0x000fea0003800000 */
.L_x_28:
        /* <DEDUP_REMOVED lines=11> */
.L_x_36:


//--------------------- .text._Z15add_bias_kernelPfPKfii --------------------------
	.section	.text._Z15add_bias_kernelPfPKfii,"ax",@progbits
	.align	128
        .global         _Z15add_bias_kernelPfPKfii
        .type           _Z15add_bias_kernelPfPKfii,@function
        .size           _Z15add_bias_kernelPfPKfii,(.L_x_37 - _Z15add_bias_kernelPfPKfii)
        .other          _Z15add_bias_kernelPfPKfii,@"STO_CUDA_ENTRY STV_DEFAULT"
_Z15add_bias_kernelPfPKfii:
.text._Z15add_bias_kernelPfPKfii:
        /* <DEDUP_REMOVED lines=15> */
[----:B------:R-:W-:-:S06]  /*00f0*/  IMAD R9, R0, UR7, R7 ;  /* 0x0000000700097c24 */ /* 0x000fcc000f8e0207 */
[----:B------:R-:W2:Y:S01]  /*0100*/  LDC.64 R4, c[0x0][0x380] ;  /* 0x0000e000ff047b82 */ /* 0x000ea20000000a00 */
[----:B0-----:R-:W-:-:S06]  /*0110*/  IMAD.WIDE R2, R7, 0x4, R2 ;  /* 0x0000000407027825 */ /* 0x001fcc00078e0202 */
[----:B-1----:R-:W3:Y:S01]  /*0120*/  LDG.E R2, desc[UR4][R2.64] ;  /* 0x0000000402027981 */ /* 0x002ee2000c1e1900 */
[----:B--2---:R-:W-:-:S05]  /*0130*/  IMAD.WIDE R4, R9, 0x4, R4 ;  /* 0x0000000409047825 */ /* 0x004fca00078e0204 */
[----:B------:R-:W3:Y:S02]  /*0140*/  LDG.E R7, desc[UR4][R4.64] ;  /* 0x0000000404077981 */ /* 0x000ee4000c1e1900 */
[----:B---3--:R-:W-:-:S05]  /*0150*/  FADD R7, R2, R7 ;  /* 0x0000000702077221 */ /* 0x008fca0000000000 */
[----:B------:R-:W-:Y:S01]  /*0160*/  STG.E desc[UR4][R4.64], R7 ;  /* 0x0000000704007986 */ /* 0x000fe2000c101904 */
[----:B------:R-:W-:Y:S05]  /*0170*/  EXIT ;  /* 0x000000000000794d */ /* 0x000fea0003800000 */
.L_x_29:
        /* <DEDUP_REMOVED lines=16> */
.L_x_37:


//--------------------- .text._Z13matmul_kernelPKfS0_Pfiii --------------------------
	.section	.text._Z13matmul_kernelPKfS0_Pfiii,"ax",@progbits
	.align	128
        .global         _Z13matmul_kernelPKfS0_Pfiii
        .type           _Z13matmul_kernelPKfS0_Pfiii,@function
        .size           _Z13matmul_kernelPKfS0_Pfiii,(.L_x_38 - _Z13matmul_kernelPKfS0_Pfiii)
        .other          _Z13matmul_kernelPKfS0_Pfiii,@"STO_CUDA_ENTRY STV_DEFAULT"
_Z13matmul_kernelPKfS0_Pfiii:
.text._Z13matmul_kernelPKfS0_Pfiii:
        /* <DEDUP_REMOVED lines=32> */
.L_x_31:
        /* <DEDUP_REMOVED lines=95> */
.L_x_30:
[----:B------:R-:W0:Y:S02]  /*07f0*/  LDCU.64 UR4, c[0x0][0x398] ;  /* 0x00007300ff0477ac */ /* 0x000e240008000a00 */
[----:B0-----:R-:W-:-:S04]  /*0800*/  ISETP.GE.AND P0, PT, R19, UR5, PT ;  /* 0x0000000513007c0c */ /* 0x001fc8000bf06270 */
[----:B------:R-:W-:-:S13]  /*0810*/  ISETP.GE.OR P0, PT, R18, UR4, P0 ;  /* 0x0000000412007c0c */ /* 0x000fda0008706670 */
[----:B------:R-:W-:Y:S05]  /*0820*/  @P0 EXIT ;  /* 0x000000000000094d */ /* 0x000fea0003800000 */
[----:B------:R-:W0:Y:S01]  /*0830*/  LDC.64 R2, c[0x0][0x390] ;  /* 0x0000e400ff027b82 */ /* 0x000e220000000a00 */
[----:B------:R-:W-:-:S04]  /*0840*/  IMAD R19, R18, UR5, R19 ;  /* 0x0000000512137c24 */ /* 0x000fc8000f8e0213 */
[----:B0-----:R-:W-:-:S05]  /*0850*/  IMAD.WIDE R2, R19, 0x4, R2 ;  /* 0x0000000413027825 */ /* 0x001fca00078e0202 */
[----:B------:R-:W-:Y:S01]  /*0860*/  STG.E desc[UR8][R2.64], R21 ;  /* 0x0000001502007986 */ /* 0x000fe2000c101908 */
[----:B------:R-:W-:Y:S05]  /*0870*/  EXIT ;  /* 0x000000000000794d */ /* 0x000fea0003800000 */
.L_x_32:
        /* <DEDUP_REMOVED lines=16> */
.L_x_38:


//--------------------- .nv.shared._Z17fused_row_softmaxPKfPfi --------------------------
	.section	.nv.shared._Z17fused_row_softmaxPKfPfi,"aw",@nobits
	.sectionflags	@""
	.align	16
	.zero		1024


//--------------------- .nv.shared.reserved.0     --------------------------
	.section	.nv.shared.reserved.0,"aw",@nobits
	.weak		__nv_reservedSMEM_offset_0_alias
	.size		__nv_reservedSMEM_offset_0_alias, 0, 64
	.other		__nv_reservedSMEM_offset_0_alias,@"STO_CUDA_RESERVED_SHARED STV_DEFAULT"
__nv_reservedSMEM_offset_0_alias:
	.zero		0
	.zero		64


//--------------------- .nv.shared._Z23matmul_bias_relu_kernelPKfS0_S0_Pfiii --------------------------
	.section	.nv.shared._Z23matmul_bias_relu_kernelPKfS0_S0_Pfiii,"aw",@nobits
	.sectionflags	@""
	.align	16
.nv.shared._Z23matmul_bias_relu_kernelPKfS0_S0_Pfiii:
	.zero		9216


//--------------------- .nv.shared._Z18relu_matrix_kernelPfii --------------------------
	.section	.nv.shared._Z18relu_matrix_kernelPfii,"aw",@nobits
	.sectionflags	@""
	.align	16
	.zero		1024


//--------------------- .nv.shared._Z15add_bias_kernelPfPKfii --------------------------
	.section	.nv.shared._Z15add_bias_kernelPfPKfii,"aw",@nobits
	.sectionflags	@""
	.align	16
	.zero		1024


//--------------------- .nv.shared._Z13matmul_kernelPKfS0_Pfiii --------------------------
	.section	.nv.shared._Z13matmul_kernelPKfS0_Pfiii,"aw",@nobits
	.sectionflags	@""
	.align	16
.nv.shared._Z13matmul_kernelPKfS0_Pfiii:
	.zero		9216


//--------------------- .nv.constant0._Z17fused_row_softmaxPKfPfi --------------------------
	.section	.nv.constant0._Z17fused_row_softmaxPKfPfi,"a",@progbits
	.sectionflags	@""
	.align	4
.nv.constant0._Z17fused_row_softmaxPKfPfi:
	.zero		916


//--------------------- .nv.constant0._Z23matmul_bias_relu_kernelPKfS0_S0_Pfiii --------------------------
	.section	.nv.constant0._Z23matmul_bias_relu_kernelPKfS0_S0_Pfiii,"a",@progbits
	.sectionflags	@""
	.align	4
.nv.constant0._Z23matmul_bias_relu_kernelPKfS0_S0_Pfiii:
	.zero		940


//--------------------- .nv.constant0._Z18relu_matrix_kernelPfii --------------------------
	.section	.nv.constant0._Z18relu_matrix_kernelPfii,"a",@progbits
	.sectionflags	@""
	.align	4
.nv.constant0._Z18relu_matrix_kernelPfii:
	.zero		912


//--------------------- .nv.constant0._Z15add_bias_kernelPfPKfii --------------------------
	.section	.nv.constant0._Z15add_bias_kernelPfPKfii,"a",@progbits
	.sectionflags	@""
	.align	4
.nv.constant0._Z15add_bias_kernelPfPKfii:
	.zero		920


//--------------------- .nv.constant0._Z13matmul_kernelPKfS0_Pfiii --------------------------
	.section	.nv.constant0._Z13matmul_kernelPKfS0_Pfiii,"a",@progbits
	.sectionflags	@""
	.align	4
.nv.constant0._Z13matmul_kernelPKfS0_Pfiii:
	.zero		932


//--------------------- SYMBOLS --------------------------

	.type		.nv.reservedSmem.offset0,@object
	.size		.nv.reservedSmem.offset0,0x4
	.type		.nv.reservedSmem.cap,@object
	.size		.nv.reservedSmem.cap,0x4
